//
// Generated by NVIDIA NVVM Compiler
//
// Compiler Build ID: CL-36424714
// Cuda compilation tools, release 13.0, V13.0.88
// Based on NVVM 20.0.0
//

.version 9.0
.target sm_100
.address_size 64


.func _Z9QuickSortPhii(
	.param .b64 _Z9QuickSortPhii_param_0,
	.param .b32 _Z9QuickSortPhii_param_1,
	.param .b32 _Z9QuickSortPhii_param_2
)
{
	.reg .pred 	%p<10>;
	.reg .b16 	%rs<6>;
	.reg .b32 	%r<20>;
	.reg .b64 	%rd<13>;

	ld.param.u64 	%rd4, [_Z9QuickSortPhii_param_0];
	ld.param.u32 	%r14, [_Z9QuickSortPhii_param_1];
	ld.param.u32 	%r12, [_Z9QuickSortPhii_param_2];
	cvta.to.local.u64 	%rd1, %rd4;
	setp.le.s32 	%p1, %r12, %r14;
	@%p1 bra 	$L__BB0_8;
$L__BB0_1:
	cvt.s64.s32 	%rd5, %r14;
	add.s64 	%rd6, %rd1, %rd5;
	ld.local.u8 	%rs1, [%rd6];
	mov.u32 	%r18, %r12;
	mov.u32 	%r16, %r14;
$L__BB0_2:
	add.s32 	%r17, %r18, 1;
$L__BB0_3:
	mov.u32 	%r6, %r18;
	cvt.s64.s32 	%rd7, %r6;
	add.s64 	%rd8, %rd1, %rd7;
	ld.local.u8 	%rs2, [%rd8];
	setp.lt.u16 	%p2, %rs1, %rs2;
	setp.gt.s32 	%p3, %r6, %r16;
	and.pred  	%p4, %p3, %p2;
	add.s32 	%r18, %r6, -1;
	add.s32 	%r17, %r17, -1;
	@%p4 bra 	$L__BB0_3;
	cvt.s64.s32 	%rd9, %r16;
	add.s64 	%rd10, %rd1, %rd9;
	st.local.u8 	[%rd10], %rs2;
	cvt.s64.s32 	%rd11, %r17;
	add.s64 	%rd2, %rd1, %rd11;
	st.local.u8 	[%rd2], %rs1;
	mov.u32 	%r19, %r16;
$L__BB0_5:
	mov.u32 	%r16, %r19;
	cvt.s64.s32 	%rd12, %r16;
	add.s64 	%rd3, %rd1, %rd12;
	ld.local.u8 	%rs3, [%rd3];
	setp.ge.u16 	%p5, %rs1, %rs3;
	setp.lt.s32 	%p6, %r16, %r6;
	and.pred  	%p7, %p6, %p5;
	add.s32 	%r19, %r16, 1;
	@%p7 bra 	$L__BB0_5;
	setp.lt.s32 	%p8, %r16, %r6;
	st.local.u8 	[%rd2], %rs3;
	st.local.u8 	[%rd3], %rs1;
	mov.u32 	%r18, %r6;
	@%p8 bra 	$L__BB0_2;
	add.s32 	%r13, %r16, -1;
	{ // callseq 0, 0
	.param .b64 param0;
	st.param.b64 	[param0], %rd4;
	.param .b32 param1;
	st.param.b32 	[param1], %r14;
	.param .b32 param2;
	st.param.b32 	[param2], %r13;
	call.uni 
	_Z9QuickSortPhii, 
	(
	param0, 
	param1, 
	param2
	);
	} // callseq 0
	setp.gt.s32 	%p9, %r12, %r19;
	mov.u32 	%r14, %r19;
	@%p9 bra 	$L__BB0_1;
$L__BB0_8:
	ret;

}
	// .globl	_Z13medianFilter3PhS_
.visible .entry _Z13medianFilter3PhS_(
	.param .u64 .ptr .align 1 _Z13medianFilter3PhS__param_0,
	.param .u64 .ptr .align 1 _Z13medianFilter3PhS__param_1
)
{
	.local .align 1 .b8 	__local_depot1[9];
	.reg .b64 	%SP;
	.reg .b64 	%SPL;
	.reg .pred 	%p<8>;
	.reg .b16 	%rs<14>;
	.reg .b32 	%r<22>;
	.reg .b64 	%rd<31>;

	mov.u64 	%SPL, __local_depot1;
	cvta.local.u64 	%SP, %SPL;
	ld.param.u64 	%rd4, [_Z13medianFilter3PhS__param_0];
	ld.param.u64 	%rd3, [_Z13medianFilter3PhS__param_1];
	cvta.to.global.u64 	%rd1, %rd4;
	add.u64 	%rd5, %SP, 0;
	add.u64 	%rd2, %SPL, 0;
	mov.u32 	%r4, %ctaid.x;
	mov.u32 	%r5, %ctaid.y;
	mov.u32 	%r7, %nctaid.x;
	mul.lo.s32 	%r3, %r5, %r7;
	setp.eq.s32 	%p1, %r5, 0;
	mov.u32 	%r8, %nctaid.y;
	add.s32 	%r10, %r8, -1;
	setp.ge.u32 	%p2, %r5, %r10;
	setp.eq.s32 	%p3, %r4, 0;
	or.pred  	%p4, %p1, %p3;
	or.pred  	%p5, %p4, %p2;
	add.s32 	%r11, %r7, -1;
	setp.ge.u32 	%p6, %r4, %r11;
	or.pred  	%p7, %p5, %p6;
	@%p7 bra 	$L__BB1_2;
	add.s32 	%r13, %r4, -1;
	cvt.u64.u32 	%rd8, %r13;
	add.s64 	%rd9, %rd1, %rd8;
	ld.global.u8 	%rs4, [%rd9];
	st.local.u8 	[%rd2], %rs4;
	cvt.u64.u32 	%rd10, %r4;
	add.s64 	%rd11, %rd1, %rd10;
	ld.global.u8 	%rs5, [%rd11];
	st.local.u8 	[%rd2+1], %rs5;
	ld.global.u8 	%rs6, [%rd11+1];
	st.local.u8 	[%rd2+2], %rs6;
	add.s32 	%r14, %r7, %r4;
	add.s32 	%r15, %r13, %r7;
	cvt.u64.u32 	%rd12, %r15;
	add.s64 	%rd13, %rd1, %rd12;
	ld.global.u8 	%rs7, [%rd13];
	cvt.u64.u32 	%rd14, %r7;
	add.s64 	%rd15, %rd2, %rd14;
	st.local.u8 	[%rd15], %rs7;
	cvt.u64.u32 	%rd16, %r14;
	add.s64 	%rd17, %rd1, %rd16;
	ld.global.u8 	%rs8, [%rd17];
	st.local.u8 	[%rd15+1], %rs8;
	ld.global.u8 	%rs9, [%rd17+1];
	st.local.u8 	[%rd15+2], %rs9;
	add.s32 	%r16, %r14, %r7;
	add.s32 	%r17, %r15, %r7;
	cvt.u64.u32 	%rd18, %r17;
	add.s64 	%rd19, %rd1, %rd18;
	ld.global.u8 	%rs10, [%rd19];
	add.s64 	%rd20, %rd15, %rd14;
	st.local.u8 	[%rd20], %rs10;
	cvt.u64.u32 	%rd21, %r16;
	add.s64 	%rd22, %rd1, %rd21;
	ld.global.u8 	%rs11, [%rd22];
	st.local.u8 	[%rd20+1], %rs11;
	add.s32 	%r18, %r17, 2;
	cvt.u64.u32 	%rd23, %r18;
	add.s64 	%rd24, %rd1, %rd23;
	ld.global.u8 	%rs12, [%rd24];
	shl.b32 	%r19, %r7, 1;
	add.s32 	%r20, %r19, 2;
	cvt.u64.u32 	%rd25, %r20;
	add.s64 	%rd26, %rd2, %rd25;
	st.local.u8 	[%rd26], %rs12;
	bra.uni 	$L__BB1_3;
$L__BB1_2:
	mov.b16 	%rs1, 0;
	st.local.u8 	[%rd2], %rs1;
	st.local.u8 	[%rd2+1], %rs1;
	st.local.u8 	[%rd2+2], %rs1;
	st.local.u8 	[%rd2+3], %rs1;
	add.s32 	%r12, %r3, %r4;
	cvt.s64.s32 	%rd6, %r12;
	add.s64 	%rd7, %rd1, %rd6;
	ld.global.u8 	%rs2, [%rd7];
	st.local.u8 	[%rd2+4], %rs2;
	mov.b16 	%rs3, 255;
	st.local.u8 	[%rd2+5], %rs3;
	st.local.u8 	[%rd2+6], %rs3;
	st.local.u8 	[%rd2+7], %rs3;
	st.local.u8 	[%rd2+8], %rs3;
$L__BB1_3:
	cvta.to.global.u64 	%rd27, %rd3;
	{ // callseq 1, 0
	.param .b64 param0;
	st.param.b64 	[param0], %rd5;
	.param .b32 param1;
	st.param.b32 	[param1], 0;
	.param .b32 param2;
	st.param.b32 	[param2], 9;
	call.uni 
	_Z9QuickSortPhii, 
	(
	param0, 
	param1, 
	param2
	);
	} // callseq 1
	ld.local.u8 	%rs13, [%rd2+5];
	add.s32 	%r21, %r3, %r4;
	cvt.s64.s32 	%rd29, %r21;
	add.s64 	%rd30, %rd27, %rd29;
	st.global.u8 	[%rd30], %rs13;
	ret;

}
	// .globl	_Z13medianFilter7PhS_
.visible .entry _Z13medianFilter7PhS_(
	.param .u64 .ptr .align 1 _Z13medianFilter7PhS__param_0,
	.param .u64 .ptr .align 1 _Z13medianFilter7PhS__param_1
)
{
	.local .align 1 .b8 	__local_depot2[49];
	.reg .b64 	%SP;
	.reg .b64 	%SPL;
	.reg .pred 	%p<11>;
	.reg .b16 	%rs<53>;
	.reg .b32 	%r<15>;
	.reg .b64 	%rd<21>;

	mov.u64 	%SPL, __local_depot2;
	cvta.local.u64 	%SP, %SPL;
	ld.param.u64 	%rd4, [_Z13medianFilter7PhS__param_0];
	ld.param.u64 	%rd3, [_Z13medianFilter7PhS__param_1];
	cvta.to.global.u64 	%rd1, %rd4;
	add.u64 	%rd5, %SP, 0;
	add.u64 	%rd2, %SPL, 0;
	mov.u32 	%r6, %ctaid.x;
	mov.u32 	%r2, %ctaid.y;
	mov.u32 	%r7, %nctaid.x;
	mul.lo.s32 	%r4, %r2, %r7;
	mov.u32 	%r5, %nctaid.y;
	setp.ge.u32 	%p1, %r2, %r5;
	setp.ge.u32 	%p2, %r6, %r7;
	or.pred  	%p3, %p1, %p2;
	@%p3 bra 	$L__BB2_5;
	setp.eq.s32 	%p4, %r2, 0;
	add.s32 	%r9, %r5, -1;
	setp.ge.u32 	%p5, %r2, %r9;
	setp.eq.s32 	%p6, %r6, 0;
	or.pred  	%p7, %p4, %p6;
	or.pred  	%p8, %p7, %p5;
	add.s32 	%r10, %r7, -1;
	setp.ge.u32 	%p9, %r6, %r10;
	or.pred  	%p10, %p8, %p9;
	@%p10 bra 	$L__BB2_3;
	add.s32 	%r12, %r4, %r6;
	mad.lo.s32 	%r13, %r7, -3, %r12;
	cvt.s64.s32 	%rd8, %r13;
	add.s64 	%rd9, %rd1, %rd8;
	ld.global.u8 	%rs4, [%rd9+-3];
	st.local.u8 	[%rd2], %rs4;
	ld.global.u8 	%rs5, [%rd9+-2];
	st.local.u8 	[%rd2+1], %rs5;
	ld.global.u8 	%rs6, [%rd9+-1];
	st.local.u8 	[%rd2+2], %rs6;
	ld.global.u8 	%rs7, [%rd9];
	st.local.u8 	[%rd2+3], %rs7;
	ld.global.u8 	%rs8, [%rd9+1];
	st.local.u8 	[%rd2+4], %rs8;
	ld.global.u8 	%rs9, [%rd9+2];
	st.local.u8 	[%rd2+5], %rs9;
	ld.global.u8 	%rs10, [%rd9+3];
	st.local.u8 	[%rd2+6], %rs10;
	cvt.u64.u32 	%rd10, %r7;
	add.s64 	%rd11, %rd9, %rd10;
	ld.global.u8 	%rs11, [%rd11+-3];
	st.local.u8 	[%rd2+7], %rs11;
	ld.global.u8 	%rs12, [%rd11+-2];
	st.local.u8 	[%rd2+8], %rs12;
	ld.global.u8 	%rs13, [%rd11+-1];
	st.local.u8 	[%rd2+9], %rs13;
	ld.global.u8 	%rs14, [%rd11];
	st.local.u8 	[%rd2+10], %rs14;
	ld.global.u8 	%rs15, [%rd11+1];
	st.local.u8 	[%rd2+11], %rs15;
	ld.global.u8 	%rs16, [%rd11+2];
	st.local.u8 	[%rd2+12], %rs16;
	ld.global.u8 	%rs17, [%rd11+3];
	st.local.u8 	[%rd2+13], %rs17;
	add.s64 	%rd12, %rd11, %rd10;
	ld.global.u8 	%rs18, [%rd12+-3];
	st.local.u8 	[%rd2+14], %rs18;
	ld.global.u8 	%rs19, [%rd12+-2];
	st.local.u8 	[%rd2+15], %rs19;
	ld.global.u8 	%rs20, [%rd12+-1];
	st.local.u8 	[%rd2+16], %rs20;
	ld.global.u8 	%rs21, [%rd12];
	st.local.u8 	[%rd2+17], %rs21;
	ld.global.u8 	%rs22, [%rd12+1];
	st.local.u8 	[%rd2+18], %rs22;
	ld.global.u8 	%rs23, [%rd12+2];
	st.local.u8 	[%rd2+19], %rs23;
	ld.global.u8 	%rs24, [%rd12+3];
	st.local.u8 	[%rd2+20], %rs24;
	add.s64 	%rd13, %rd12, %rd10;
	ld.global.u8 	%rs25, [%rd13+-3];
	st.local.u8 	[%rd2+21], %rs25;
	ld.global.u8 	%rs26, [%rd13+-2];
	st.local.u8 	[%rd2+22], %rs26;
	ld.global.u8 	%rs27, [%rd13+-1];
	st.local.u8 	[%rd2+23], %rs27;
	ld.global.u8 	%rs28, [%rd13];
	st.local.u8 	[%rd2+24], %rs28;
	ld.global.u8 	%rs29, [%rd13+1];
	st.local.u8 	[%rd2+25], %rs29;
	ld.global.u8 	%rs30, [%rd13+2];
	st.local.u8 	[%rd2+26], %rs30;
	ld.global.u8 	%rs31, [%rd13+3];
	st.local.u8 	[%rd2+27], %rs31;
	add.s64 	%rd14, %rd13, %rd10;
	ld.global.u8 	%rs32, [%rd14+-3];
	st.local.u8 	[%rd2+28], %rs32;
	ld.global.u8 	%rs33, [%rd14+-2];
	st.local.u8 	[%rd2+29], %rs33;
	ld.global.u8 	%rs34, [%rd14+-1];
	st.local.u8 	[%rd2+30], %rs34;
	ld.global.u8 	%rs35, [%rd14];
	st.local.u8 	[%rd2+31], %rs35;
	ld.global.u8 	%rs36, [%rd14+1];
	st.local.u8 	[%rd2+32], %rs36;
	ld.global.u8 	%rs37, [%rd14+2];
	st.local.u8 	[%rd2+33], %rs37;
	ld.global.u8 	%rs38, [%rd14+3];
	st.local.u8 	[%rd2+34], %rs38;
	add.s64 	%rd15, %rd14, %rd10;
	ld.global.u8 	%rs39, [%rd15+-2];
	st.local.u8 	[%rd2+35], %rs39;
	ld.global.u8 	%rs40, [%rd15+-1];
	st.local.u8 	[%rd2+37], %rs40;
	ld.global.u8 	%rs41, [%rd15];
	st.local.u8 	[%rd2+38], %rs41;
	ld.global.u8 	%rs42, [%rd15+1];
	st.local.u8 	[%rd2+39], %rs42;
	ld.global.u8 	%rs43, [%rd15+2];
	st.local.u8 	[%rd2+40], %rs43;
	ld.global.u8 	%rs44, [%rd15+3];
	st.local.u8 	[%rd2+41], %rs44;
	add.s64 	%rd16, %rd15, %rd10;
	ld.global.u8 	%rs45, [%rd16+-3];
	st.local.u8 	[%rd2+42], %rs45;
	ld.global.u8 	%rs46, [%rd16+-2];
	st.local.u8 	[%rd2+43], %rs46;
	ld.global.u8 	%rs47, [%rd16+-1];
	st.local.u8 	[%rd2+44], %rs47;
	ld.global.u8 	%rs48, [%rd16];
	st.local.u8 	[%rd2+45], %rs48;
	ld.global.u8 	%rs49, [%rd16+1];
	st.local.u8 	[%rd2+46], %rs49;
	ld.global.u8 	%rs50, [%rd16+2];
	st.local.u8 	[%rd2+47], %rs50;
	ld.global.u8 	%rs51, [%rd16+3];
	st.local.u8 	[%rd2+48], %rs51;
	bra.uni 	$L__BB2_4;
$L__BB2_3:
	mov.b16 	%rs1, 0;
	st.local.u8 	[%rd2], %rs1;
	st.local.u8 	[%rd2+1], %rs1;
	st.local.u8 	[%rd2+2], %rs1;
	st.local.u8 	[%rd2+3], %rs1;
	st.local.u8 	[%rd2+4], %rs1;
	st.local.u8 	[%rd2+5], %rs1;
	st.local.u8 	[%rd2+6], %rs1;
	st.local.u8 	[%rd2+7], %rs1;
	st.local.u8 	[%rd2+8], %rs1;
	st.local.u8 	[%rd2+9], %rs1;
	st.local.u8 	[%rd2+10], %rs1;
	st.local.u8 	[%rd2+11], %rs1;
	st.local.u8 	[%rd2+12], %rs1;
	st.local.u8 	[%rd2+13], %rs1;
	st.local.u8 	[%rd2+14], %rs1;
	st.local.u8 	[%rd2+15], %rs1;
	st.local.u8 	[%rd2+16], %rs1;
	st.local.u8 	[%rd2+17], %rs1;
	st.local.u8 	[%rd2+18], %rs1;
	st.local.u8 	[%rd2+19], %rs1;
	st.local.u8 	[%rd2+20], %rs1;
	st.local.u8 	[%rd2+21], %rs1;
	st.local.u8 	[%rd2+22], %rs1;
	st.local.u8 	[%rd2+23], %rs1;
	add.s32 	%r11, %r4, %r6;
	cvt.s64.s32 	%rd6, %r11;
	add.s64 	%rd7, %rd1, %rd6;
	ld.global.u8 	%rs2, [%rd7];
	st.local.u8 	[%rd2+24], %rs2;
	mov.b16 	%rs3, 255;
	st.local.u8 	[%rd2+25], %rs3;
	st.local.u8 	[%rd2+26], %rs3;
	st.local.u8 	[%rd2+27], %rs3;
	st.local.u8 	[%rd2+28], %rs3;
	st.local.u8 	[%rd2+29], %rs3;
	st.local.u8 	[%rd2+30], %rs3;
	st.local.u8 	[%rd2+31], %rs3;
	st.local.u8 	[%rd2+32], %rs3;
	st.local.u8 	[%rd2+33], %rs3;
	st.local.u8 	[%rd2+34], %rs3;
	st.local.u8 	[%rd2+35], %rs3;
	st.local.u8 	[%rd2+37], %rs3;
	st.local.u8 	[%rd2+38], %rs3;
	st.local.u8 	[%rd2+39], %rs3;
	st.local.u8 	[%rd2+40], %rs3;
	st.local.u8 	[%rd2+41], %rs3;
	st.local.u8 	[%rd2+42], %rs3;
	st.local.u8 	[%rd2+43], %rs3;
	st.local.u8 	[%rd2+44], %rs3;
	st.local.u8 	[%rd2+45], %rs3;
	st.local.u8 	[%rd2+46], %rs3;
	st.local.u8 	[%rd2+47], %rs3;
	st.local.u8 	[%rd2+48], %rs3;
$L__BB2_4:
	{ // callseq 2, 0
	.param .b64 param0;
	st.param.b64 	[param0], %rd5;
	.param .b32 param1;
	st.param.b32 	[param1], 0;
	.param .b32 param2;
	st.param.b32 	[param2], 49;
	call.uni 
	_Z9QuickSortPhii, 
	(
	param0, 
	param1, 
	param2
	);
	} // callseq 2
	ld.local.u8 	%rs52, [%rd2+24];
	add.s32 	%r14, %r4, %r6;
	cvt.s64.s32 	%rd18, %r14;
	cvta.to.global.u64 	%rd19, %rd3;
	add.s64 	%rd20, %rd19, %rd18;
	st.global.u8 	[%rd20], %rs52;
$L__BB2_5:
	ret;

}
	// .globl	_Z14medianFilter11PhS_
.visible .entry _Z14medianFilter11PhS_(
	.param .u64 .ptr .align 1 _Z14medianFilter11PhS__param_0,
	.param .u64 .ptr .align 1 _Z14medianFilter11PhS__param_1
)
{
	.local .align 1 .b8 	__local_depot3[121];
	.reg .b64 	%SP;
	.reg .b64 	%SPL;
	.reg .b16 	%rs<3>;
	.reg .b32 	%r<5>;
	.reg .b64 	%rd<7>;

	mov.u64 	%SPL, __local_depot3;
	cvta.local.u64 	%SP, %SPL;
	ld.param.u64 	%rd1, [_Z14medianFilter11PhS__param_1];
	add.u64 	%rd2, %SP, 0;
	add.u64 	%rd3, %SPL, 0;
	mov.u32 	%r1, %ctaid.y;
	mov.u32 	%r2, %nctaid.x;
	mov.b16 	%rs1, 45;
	st.local.u8 	[%rd3+110], %rs1;
	st.local.u8 	[%rd3+115], %rs1;
	st.local.u8 	[%rd3+111], %rs1;
	st.local.u8 	[%rd3+116], %rs1;
	st.local.u8 	[%rd3+112], %rs1;
	st.local.u8 	[%rd3+117], %rs1;
	st.local.u8 	[%rd3+113], %rs1;
	st.local.u8 	[%rd3+118], %rs1;
	st.local.u8 	[%rd3+114], %rs1;
	st.local.u8 	[%rd3+119], %rs1;
	st.local.u8 	[%rd3+99], %rs1;
	st.local.u8 	[%rd3+104], %rs1;
	st.local.u8 	[%rd3+100], %rs1;
	st.local.u8 	[%rd3+105], %rs1;
	st.local.u8 	[%rd3+101], %rs1;
	st.local.u8 	[%rd3+106], %rs1;
	st.local.u8 	[%rd3+102], %rs1;
	st.local.u8 	[%rd3+107], %rs1;
	st.local.u8 	[%rd3+103], %rs1;
	st.local.u8 	[%rd3+108], %rs1;
	st.local.u8 	[%rd3+88], %rs1;
	st.local.u8 	[%rd3+93], %rs1;
	st.local.u8 	[%rd3+89], %rs1;
	st.local.u8 	[%rd3+94], %rs1;
	st.local.u8 	[%rd3+90], %rs1;
	st.local.u8 	[%rd3+95], %rs1;
	st.local.u8 	[%rd3+91], %rs1;
	st.local.u8 	[%rd3+96], %rs1;
	st.local.u8 	[%rd3+92], %rs1;
	st.local.u8 	[%rd3+97], %rs1;
	st.local.u8 	[%rd3+77], %rs1;
	st.local.u8 	[%rd3+82], %rs1;
	st.local.u8 	[%rd3+78], %rs1;
	st.local.u8 	[%rd3+83], %rs1;
	st.local.u8 	[%rd3+79], %rs1;
	st.local.u8 	[%rd3+84], %rs1;
	st.local.u8 	[%rd3+80], %rs1;
	st.local.u8 	[%rd3+85], %rs1;
	st.local.u8 	[%rd3+81], %rs1;
	st.local.u8 	[%rd3+86], %rs1;
	st.local.u8 	[%rd3+66], %rs1;
	st.local.u8 	[%rd3+71], %rs1;
	st.local.u8 	[%rd3+67], %rs1;
	st.local.u8 	[%rd3+72], %rs1;
	st.local.u8 	[%rd3+68], %rs1;
	st.local.u8 	[%rd3+73], %rs1;
	st.local.u8 	[%rd3+69], %rs1;
	st.local.u8 	[%rd3+74], %rs1;
	st.local.u8 	[%rd3+70], %rs1;
	st.local.u8 	[%rd3+75], %rs1;
	st.local.u8 	[%rd3+55], %rs1;
	st.local.u8 	[%rd3+60], %rs1;
	st.local.u8 	[%rd3+56], %rs1;
	st.local.u8 	[%rd3+61], %rs1;
	st.local.u8 	[%rd3+57], %rs1;
	st.local.u8 	[%rd3+62], %rs1;
	st.local.u8 	[%rd3+58], %rs1;
	st.local.u8 	[%rd3+63], %rs1;
	st.local.u8 	[%rd3+59], %rs1;
	st.local.u8 	[%rd3+64], %rs1;
	st.local.u8 	[%rd3+44], %rs1;
	st.local.u8 	[%rd3+49], %rs1;
	st.local.u8 	[%rd3+45], %rs1;
	st.local.u8 	[%rd3+50], %rs1;
	st.local.u8 	[%rd3+46], %rs1;
	st.local.u8 	[%rd3+51], %rs1;
	st.local.u8 	[%rd3+47], %rs1;
	st.local.u8 	[%rd3+52], %rs1;
	st.local.u8 	[%rd3+48], %rs1;
	st.local.u8 	[%rd3+53], %rs1;
	st.local.u8 	[%rd3+33], %rs1;
	st.local.u8 	[%rd3+38], %rs1;
	st.local.u8 	[%rd3+34], %rs1;
	st.local.u8 	[%rd3+39], %rs1;
	st.local.u8 	[%rd3+35], %rs1;
	st.local.u8 	[%rd3+40], %rs1;
	st.local.u8 	[%rd3+36], %rs1;
	st.local.u8 	[%rd3+41], %rs1;
	st.local.u8 	[%rd3+37], %rs1;
	st.local.u8 	[%rd3+42], %rs1;
	st.local.u8 	[%rd3+22], %rs1;
	st.local.u8 	[%rd3+27], %rs1;
	st.local.u8 	[%rd3+23], %rs1;
	st.local.u8 	[%rd3+28], %rs1;
	st.local.u8 	[%rd3+24], %rs1;
	st.local.u8 	[%rd3+29], %rs1;
	st.local.u8 	[%rd3+25], %rs1;
	st.local.u8 	[%rd3+30], %rs1;
	st.local.u8 	[%rd3+26], %rs1;
	st.local.u8 	[%rd3+31], %rs1;
	st.local.u8 	[%rd3+11], %rs1;
	st.local.u8 	[%rd3+16], %rs1;
	st.local.u8 	[%rd3+12], %rs1;
	st.local.u8 	[%rd3+17], %rs1;
	st.local.u8 	[%rd3+13], %rs1;
	st.local.u8 	[%rd3+18], %rs1;
	st.local.u8 	[%rd3+14], %rs1;
	st.local.u8 	[%rd3+19], %rs1;
	st.local.u8 	[%rd3+15], %rs1;
	st.local.u8 	[%rd3+20], %rs1;
	st.local.u8 	[%rd3], %rs1;
	st.local.u8 	[%rd3+5], %rs1;
	st.local.u8 	[%rd3+1], %rs1;
	st.local.u8 	[%rd3+6], %rs1;
	st.local.u8 	[%rd3+2], %rs1;
	st.local.u8 	[%rd3+7], %rs1;
	st.local.u8 	[%rd3+3], %rs1;
	st.local.u8 	[%rd3+8], %rs1;
	st.local.u8 	[%rd3+4], %rs1;
	st.local.u8 	[%rd3+9], %rs1;
	cvta.to.global.u64 	%rd4, %rd1;
	mov.u32 	%r3, %ctaid.x;
	{ // callseq 3, 0
	.param .b64 param0;
	st.param.b64 	[param0], %rd2;
	.param .b32 param1;
	st.param.b32 	[param1], 0;
	.param .b32 param2;
	st.param.b32 	[param2], 121;
	call.uni 
	_Z9QuickSortPhii, 
	(
	param0, 
	param1, 
	param2
	);
	} // callseq 3
	ld.local.u8 	%rs2, [%rd3+60];
	mad.lo.s32 	%r4, %r1, %r2, %r3;
	cvt.s64.s32 	%rd5, %r4;
	add.s64 	%rd6, %rd4, %rd5;
	st.global.u8 	[%rd6], %rs2;
	ret;

}
	// .globl	_Z14medianFilter15PhS_
.visible .entry _Z14medianFilter15PhS_(
	.param .u64 .ptr .align 1 _Z14medianFilter15PhS__param_0,
	.param .u64 .ptr .align 1 _Z14medianFilter15PhS__param_1
)
{
	.local .align 1 .b8 	__local_depot4[225];
	.reg .b64 	%SP;
	.reg .b64 	%SPL;
	.reg .pred 	%p<8>;
	.reg .b16 	%rs<155>;
	.reg .b32 	%r<16>;
	.reg .b64 	%rd<29>;

	mov.u64 	%SPL, __local_depot4;
	cvta.local.u64 	%SP, %SPL;
	ld.param.u64 	%rd4, [_Z14medianFilter15PhS__param_0];
	ld.param.u64 	%rd3, [_Z14medianFilter15PhS__param_1];
	cvta.to.global.u64 	%rd1, %rd4;
	add.u64 	%rd5, %SP, 0;
	add.u64 	%rd2, %SPL, 0;
	mov.u32 	%r4, %ctaid.x;
	mov.u32 	%r5, %ctaid.y;
	mov.u32 	%r7, %nctaid.x;
	mul.lo.s32 	%r3, %r5, %r7;
	setp.eq.s32 	%p1, %r5, 0;
	mov.u32 	%r8, %nctaid.y;
	add.s32 	%r10, %r8, -1;
	setp.ge.u32 	%p2, %r5, %r10;
	setp.eq.s32 	%p3, %r4, 0;
	or.pred  	%p4, %p1, %p3;
	or.pred  	%p5, %p4, %p2;
	add.s32 	%r11, %r7, -1;
	setp.ge.u32 	%p6, %r4, %r11;
	or.pred  	%p7, %p5, %p6;
	@%p7 bra 	$L__BB4_2;
	add.s32 	%r13, %r3, %r4;
	mad.lo.s32 	%r14, %r7, -7, %r13;
	cvt.s64.s32 	%rd8, %r14;
	add.s64 	%rd9, %rd1, %rd8;
	ld.global.u8 	%rs4, [%rd9+-7];
	st.local.u8 	[%rd2], %rs4;
	ld.global.u8 	%rs5, [%rd9+-6];
	st.local.u8 	[%rd2+1], %rs5;
	ld.global.u8 	%rs6, [%rd9+-5];
	st.local.u8 	[%rd2+2], %rs6;
	ld.global.u8 	%rs7, [%rd9+-4];
	st.local.u8 	[%rd2+3], %rs7;
	ld.global.u8 	%rs8, [%rd9+-3];
	st.local.u8 	[%rd2+4], %rs8;
	ld.global.u8 	%rs9, [%rd9+-2];
	st.local.u8 	[%rd2+5], %rs9;
	ld.global.u8 	%rs10, [%rd9+-1];
	st.local.u8 	[%rd2+6], %rs10;
	ld.global.u8 	%rs11, [%rd9];
	st.local.u8 	[%rd2+7], %rs11;
	ld.global.u8 	%rs12, [%rd9+1];
	st.local.u8 	[%rd2+8], %rs12;
	ld.global.u8 	%rs13, [%rd9+2];
	st.local.u8 	[%rd2+9], %rs13;
	st.local.u8 	[%rd2+10], %rs8;
	st.local.u8 	[%rd2+11], %rs7;
	st.local.u8 	[%rd2+12], %rs6;
	st.local.u8 	[%rd2+13], %rs5;
	st.local.u8 	[%rd2+14], %rs4;
	cvt.u64.u32 	%rd10, %r7;
	add.s64 	%rd11, %rd9, %rd10;
	ld.global.u8 	%rs14, [%rd11+-7];
	st.local.u8 	[%rd2+15], %rs14;
	ld.global.u8 	%rs15, [%rd11+-6];
	st.local.u8 	[%rd2+16], %rs15;
	ld.global.u8 	%rs16, [%rd11+-5];
	st.local.u8 	[%rd2+17], %rs16;
	ld.global.u8 	%rs17, [%rd11+-4];
	st.local.u8 	[%rd2+18], %rs17;
	ld.global.u8 	%rs18, [%rd11+-3];
	st.local.u8 	[%rd2+19], %rs18;
	ld.global.u8 	%rs19, [%rd11+-2];
	st.local.u8 	[%rd2+20], %rs19;
	ld.global.u8 	%rs20, [%rd11+-1];
	st.local.u8 	[%rd2+21], %rs20;
	ld.global.u8 	%rs21, [%rd11];
	st.local.u8 	[%rd2+22], %rs21;
	ld.global.u8 	%rs22, [%rd11+1];
	st.local.u8 	[%rd2+23], %rs22;
	ld.global.u8 	%rs23, [%rd11+2];
	st.local.u8 	[%rd2+24], %rs23;
	st.local.u8 	[%rd2+25], %rs18;
	st.local.u8 	[%rd2+26], %rs17;
	st.local.u8 	[%rd2+27], %rs16;
	st.local.u8 	[%rd2+28], %rs15;
	st.local.u8 	[%rd2+29], %rs14;
	add.s64 	%rd12, %rd11, %rd10;
	ld.global.u8 	%rs24, [%rd12+-7];
	st.local.u8 	[%rd2+30], %rs24;
	ld.global.u8 	%rs25, [%rd12+-6];
	st.local.u8 	[%rd2+31], %rs25;
	ld.global.u8 	%rs26, [%rd12+-5];
	st.local.u8 	[%rd2+32], %rs26;
	ld.global.u8 	%rs27, [%rd12+-4];
	st.local.u8 	[%rd2+33], %rs27;
	ld.global.u8 	%rs28, [%rd12+-3];
	st.local.u8 	[%rd2+34], %rs28;
	ld.global.u8 	%rs29, [%rd12+-2];
	st.local.u8 	[%rd2+35], %rs29;
	ld.global.u8 	%rs30, [%rd12+-1];
	st.local.u8 	[%rd2+36], %rs30;
	ld.global.u8 	%rs31, [%rd12];
	st.local.u8 	[%rd2+37], %rs31;
	ld.global.u8 	%rs32, [%rd12+1];
	st.local.u8 	[%rd2+38], %rs32;
	ld.global.u8 	%rs33, [%rd12+2];
	st.local.u8 	[%rd2+39], %rs33;
	st.local.u8 	[%rd2+40], %rs28;
	st.local.u8 	[%rd2+41], %rs27;
	st.local.u8 	[%rd2+42], %rs26;
	st.local.u8 	[%rd2+43], %rs25;
	st.local.u8 	[%rd2+44], %rs24;
	add.s64 	%rd13, %rd12, %rd10;
	ld.global.u8 	%rs34, [%rd13+-7];
	st.local.u8 	[%rd2+45], %rs34;
	ld.global.u8 	%rs35, [%rd13+-6];
	st.local.u8 	[%rd2+46], %rs35;
	ld.global.u8 	%rs36, [%rd13+-5];
	st.local.u8 	[%rd2+47], %rs36;
	ld.global.u8 	%rs37, [%rd13+-4];
	st.local.u8 	[%rd2+48], %rs37;
	ld.global.u8 	%rs38, [%rd13+-3];
	st.local.u8 	[%rd2+49], %rs38;
	ld.global.u8 	%rs39, [%rd13+-2];
	st.local.u8 	[%rd2+50], %rs39;
	ld.global.u8 	%rs40, [%rd13+-1];
	st.local.u8 	[%rd2+51], %rs40;
	ld.global.u8 	%rs41, [%rd13];
	st.local.u8 	[%rd2+52], %rs41;
	ld.global.u8 	%rs42, [%rd13+1];
	st.local.u8 	[%rd2+53], %rs42;
	ld.global.u8 	%rs43, [%rd13+2];
	st.local.u8 	[%rd2+54], %rs43;
	st.local.u8 	[%rd2+55], %rs38;
	st.local.u8 	[%rd2+56], %rs37;
	st.local.u8 	[%rd2+57], %rs36;
	st.local.u8 	[%rd2+58], %rs35;
	st.local.u8 	[%rd2+59], %rs34;
	add.s64 	%rd14, %rd13, %rd10;
	ld.global.u8 	%rs44, [%rd14+-7];
	st.local.u8 	[%rd2+60], %rs44;
	ld.global.u8 	%rs45, [%rd14+-6];
	st.local.u8 	[%rd2+61], %rs45;
	ld.global.u8 	%rs46, [%rd14+-5];
	st.local.u8 	[%rd2+62], %rs46;
	ld.global.u8 	%rs47, [%rd14+-4];
	st.local.u8 	[%rd2+63], %rs47;
	ld.global.u8 	%rs48, [%rd14+-3];
	st.local.u8 	[%rd2+64], %rs48;
	ld.global.u8 	%rs49, [%rd14+-2];
	st.local.u8 	[%rd2+65], %rs49;
	ld.global.u8 	%rs50, [%rd14+-1];
	st.local.u8 	[%rd2+66], %rs50;
	ld.global.u8 	%rs51, [%rd14];
	st.local.u8 	[%rd2+67], %rs51;
	ld.global.u8 	%rs52, [%rd14+1];
	st.local.u8 	[%rd2+68], %rs52;
	ld.global.u8 	%rs53, [%rd14+2];
	st.local.u8 	[%rd2+69], %rs53;
	st.local.u8 	[%rd2+70], %rs48;
	st.local.u8 	[%rd2+71], %rs47;
	st.local.u8 	[%rd2+72], %rs46;
	st.local.u8 	[%rd2+73], %rs45;
	st.local.u8 	[%rd2+74], %rs44;
	add.s64 	%rd15, %rd14, %rd10;
	ld.global.u8 	%rs54, [%rd15+-7];
	st.local.u8 	[%rd2+75], %rs54;
	ld.global.u8 	%rs55, [%rd15+-6];
	st.local.u8 	[%rd2+76], %rs55;
	ld.global.u8 	%rs56, [%rd15+-5];
	st.local.u8 	[%rd2+77], %rs56;
	ld.global.u8 	%rs57, [%rd15+-4];
	st.local.u8 	[%rd2+78], %rs57;
	ld.global.u8 	%rs58, [%rd15+-3];
	st.local.u8 	[%rd2+79], %rs58;
	ld.global.u8 	%rs59, [%rd15+-2];
	st.local.u8 	[%rd2+80], %rs59;
	ld.global.u8 	%rs60, [%rd15+-1];
	st.local.u8 	[%rd2+81], %rs60;
	ld.global.u8 	%rs61, [%rd15];
	st.local.u8 	[%rd2+82], %rs61;
	ld.global.u8 	%rs62, [%rd15+1];
	st.local.u8 	[%rd2+83], %rs62;
	ld.global.u8 	%rs63, [%rd15+2];
	st.local.u8 	[%rd2+84], %rs63;
	st.local.u8 	[%rd2+85], %rs58;
	st.local.u8 	[%rd2+86], %rs57;
	st.local.u8 	[%rd2+87], %rs56;
	st.local.u8 	[%rd2+88], %rs55;
	st.local.u8 	[%rd2+89], %rs54;
	add.s64 	%rd16, %rd15, %rd10;
	ld.global.u8 	%rs64, [%rd16+-7];
	st.local.u8 	[%rd2+90], %rs64;
	ld.global.u8 	%rs65, [%rd16+-6];
	st.local.u8 	[%rd2+91], %rs65;
	ld.global.u8 	%rs66, [%rd16+-5];
	st.local.u8 	[%rd2+92], %rs66;
	ld.global.u8 	%rs67, [%rd16+-4];
	st.local.u8 	[%rd2+93], %rs67;
	ld.global.u8 	%rs68, [%rd16+-3];
	st.local.u8 	[%rd2+94], %rs68;
	ld.global.u8 	%rs69, [%rd16+-2];
	st.local.u8 	[%rd2+95], %rs69;
	ld.global.u8 	%rs70, [%rd16+-1];
	st.local.u8 	[%rd2+96], %rs70;
	ld.global.u8 	%rs71, [%rd16];
	st.local.u8 	[%rd2+97], %rs71;
	ld.global.u8 	%rs72, [%rd16+1];
	st.local.u8 	[%rd2+98], %rs72;
	ld.global.u8 	%rs73, [%rd16+2];
	st.local.u8 	[%rd2+99], %rs73;
	st.local.u8 	[%rd2+100], %rs68;
	st.local.u8 	[%rd2+101], %rs67;
	st.local.u8 	[%rd2+102], %rs66;
	st.local.u8 	[%rd2+103], %rs65;
	st.local.u8 	[%rd2+104], %rs64;
	add.s64 	%rd17, %rd16, %rd10;
	ld.global.u8 	%rs74, [%rd17+-7];
	st.local.u8 	[%rd2+105], %rs74;
	ld.global.u8 	%rs75, [%rd17+-6];
	st.local.u8 	[%rd2+106], %rs75;
	ld.global.u8 	%rs76, [%rd17+-5];
	st.local.u8 	[%rd2+107], %rs76;
	ld.global.u8 	%rs77, [%rd17+-4];
	st.local.u8 	[%rd2+108], %rs77;
	ld.global.u8 	%rs78, [%rd17+-3];
	st.local.u8 	[%rd2+109], %rs78;
	ld.global.u8 	%rs79, [%rd17+-2];
	st.local.u8 	[%rd2+110], %rs79;
	ld.global.u8 	%rs80, [%rd17+-1];
	st.local.u8 	[%rd2+111], %rs80;
	ld.global.u8 	%rs81, [%rd17];
	st.local.u8 	[%rd2+112], %rs81;
	ld.global.u8 	%rs82, [%rd17+1];
	st.local.u8 	[%rd2+113], %rs82;
	ld.global.u8 	%rs83, [%rd17+2];
	st.local.u8 	[%rd2+114], %rs83;
	st.local.u8 	[%rd2+115], %rs78;
	st.local.u8 	[%rd2+116], %rs77;
	st.local.u8 	[%rd2+117], %rs76;
	st.local.u8 	[%rd2+118], %rs75;
	st.local.u8 	[%rd2+119], %rs74;
	add.s64 	%rd18, %rd17, %rd10;
	ld.global.u8 	%rs84, [%rd18+-7];
	st.local.u8 	[%rd2+120], %rs84;
	ld.global.u8 	%rs85, [%rd18+-6];
	st.local.u8 	[%rd2+121], %rs85;
	ld.global.u8 	%rs86, [%rd18+-5];
	st.local.u8 	[%rd2+122], %rs86;
	ld.global.u8 	%rs87, [%rd18+-4];
	st.local.u8 	[%rd2+123], %rs87;
	ld.global.u8 	%rs88, [%rd18+-3];
	st.local.u8 	[%rd2+124], %rs88;
	ld.global.u8 	%rs89, [%rd18+-2];
	st.local.u8 	[%rd2+125], %rs89;
	ld.global.u8 	%rs90, [%rd18+-1];
	st.local.u8 	[%rd2+126], %rs90;
	ld.global.u8 	%rs91, [%rd18];
	st.local.u8 	[%rd2+127], %rs91;
	ld.global.u8 	%rs92, [%rd18+1];
	st.local.u8 	[%rd2+128], %rs92;
	ld.global.u8 	%rs93, [%rd18+2];
	st.local.u8 	[%rd2+129], %rs93;
	st.local.u8 	[%rd2+130], %rs88;
	st.local.u8 	[%rd2+131], %rs87;
	st.local.u8 	[%rd2+132], %rs86;
	st.local.u8 	[%rd2+133], %rs85;
	st.local.u8 	[%rd2+134], %rs84;
	add.s64 	%rd19, %rd18, %rd10;
	ld.global.u8 	%rs94, [%rd19+-7];
	st.local.u8 	[%rd2+135], %rs94;
	ld.global.u8 	%rs95, [%rd19+-6];
	st.local.u8 	[%rd2+136], %rs95;
	ld.global.u8 	%rs96, [%rd19+-5];
	st.local.u8 	[%rd2+137], %rs96;
	ld.global.u8 	%rs97, [%rd19+-4];
	st.local.u8 	[%rd2+138], %rs97;
	ld.global.u8 	%rs98, [%rd19+-3];
	st.local.u8 	[%rd2+139], %rs98;
	ld.global.u8 	%rs99, [%rd19+-2];
	st.local.u8 	[%rd2+140], %rs99;
	ld.global.u8 	%rs100, [%rd19+-1];
	st.local.u8 	[%rd2+141], %rs100;
	ld.global.u8 	%rs101, [%rd19];
	st.local.u8 	[%rd2+142], %rs101;
	ld.global.u8 	%rs102, [%rd19+1];
	st.local.u8 	[%rd2+143], %rs102;
	ld.global.u8 	%rs103, [%rd19+2];
	st.local.u8 	[%rd2+144], %rs103;
	st.local.u8 	[%rd2+145], %rs98;
	st.local.u8 	[%rd2+146], %rs97;
	st.local.u8 	[%rd2+147], %rs96;
	st.local.u8 	[%rd2+148], %rs95;
	st.local.u8 	[%rd2+149], %rs94;
	add.s64 	%rd20, %rd19, %rd10;
	ld.global.u8 	%rs104, [%rd20+-7];
	st.local.u8 	[%rd2+150], %rs104;
	ld.global.u8 	%rs105, [%rd20+-6];
	st.local.u8 	[%rd2+151], %rs105;
	ld.global.u8 	%rs106, [%rd20+-5];
	st.local.u8 	[%rd2+152], %rs106;
	ld.global.u8 	%rs107, [%rd20+-4];
	st.local.u8 	[%rd2+153], %rs107;
	ld.global.u8 	%rs108, [%rd20+-3];
	st.local.u8 	[%rd2+154], %rs108;
	ld.global.u8 	%rs109, [%rd20+-2];
	st.local.u8 	[%rd2+155], %rs109;
	ld.global.u8 	%rs110, [%rd20+-1];
	st.local.u8 	[%rd2+156], %rs110;
	ld.global.u8 	%rs111, [%rd20];
	st.local.u8 	[%rd2+157], %rs111;
	ld.global.u8 	%rs112, [%rd20+1];
	st.local.u8 	[%rd2+158], %rs112;
	ld.global.u8 	%rs113, [%rd20+2];
	st.local.u8 	[%rd2+159], %rs113;
	st.local.u8 	[%rd2+160], %rs108;
	st.local.u8 	[%rd2+161], %rs107;
	st.local.u8 	[%rd2+162], %rs106;
	st.local.u8 	[%rd2+163], %rs105;
	st.local.u8 	[%rd2+164], %rs104;
	add.s64 	%rd21, %rd20, %rd10;
	ld.global.u8 	%rs114, [%rd21+-7];
	st.local.u8 	[%rd2+165], %rs114;
	ld.global.u8 	%rs115, [%rd21+-6];
	st.local.u8 	[%rd2+166], %rs115;
	ld.global.u8 	%rs116, [%rd21+-5];
	ld.global.u8 	%rs117, [%rd21+-4];
	st.local.u8 	[%rd2+167], %rs117;
	ld.global.u8 	%rs118, [%rd21+-3];
	st.local.u8 	[%rd2+169], %rs118;
	ld.global.u8 	%rs119, [%rd21+-2];
	st.local.u8 	[%rd2+170], %rs119;
	ld.global.u8 	%rs120, [%rd21+-1];
	st.local.u8 	[%rd2+171], %rs120;
	ld.global.u8 	%rs121, [%rd21];
	st.local.u8 	[%rd2+172], %rs121;
	ld.global.u8 	%rs122, [%rd21+1];
	st.local.u8 	[%rd2+173], %rs122;
	ld.global.u8 	%rs123, [%rd21+2];
	st.local.u8 	[%rd2+174], %rs123;
	st.local.u8 	[%rd2+175], %rs118;
	st.local.u8 	[%rd2+176], %rs117;
	st.local.u8 	[%rd2+177], %rs116;
	st.local.u8 	[%rd2+178], %rs115;
	st.local.u8 	[%rd2+179], %rs114;
	add.s64 	%rd22, %rd21, %rd10;
	ld.global.u8 	%rs124, [%rd22+-7];
	st.local.u8 	[%rd2+180], %rs124;
	ld.global.u8 	%rs125, [%rd22+-6];
	st.local.u8 	[%rd2+181], %rs125;
	ld.global.u8 	%rs126, [%rd22+-5];
	st.local.u8 	[%rd2+182], %rs126;
	ld.global.u8 	%rs127, [%rd22+-4];
	st.local.u8 	[%rd2+183], %rs127;
	ld.global.u8 	%rs128, [%rd22+-3];
	st.local.u8 	[%rd2+184], %rs128;
	ld.global.u8 	%rs129, [%rd22+-2];
	st.local.u8 	[%rd2+185], %rs129;
	ld.global.u8 	%rs130, [%rd22+-1];
	st.local.u8 	[%rd2+186], %rs130;
	ld.global.u8 	%rs131, [%rd22];
	st.local.u8 	[%rd2+187], %rs131;
	ld.global.u8 	%rs132, [%rd22+1];
	st.local.u8 	[%rd2+188], %rs132;
	ld.global.u8 	%rs133, [%rd22+2];
	st.local.u8 	[%rd2+189], %rs133;
	st.local.u8 	[%rd2+190], %rs128;
	st.local.u8 	[%rd2+191], %rs127;
	st.local.u8 	[%rd2+192], %rs126;
	st.local.u8 	[%rd2+193], %rs125;
	st.local.u8 	[%rd2+194], %rs124;
	add.s64 	%rd23, %rd22, %rd10;
	ld.global.u8 	%rs134, [%rd23+-7];
	st.local.u8 	[%rd2+195], %rs134;
	ld.global.u8 	%rs135, [%rd23+-6];
	st.local.u8 	[%rd2+196], %rs135;
	ld.global.u8 	%rs136, [%rd23+-5];
	st.local.u8 	[%rd2+197], %rs136;
	ld.global.u8 	%rs137, [%rd23+-4];
	st.local.u8 	[%rd2+198], %rs137;
	ld.global.u8 	%rs138, [%rd23+-3];
	st.local.u8 	[%rd2+199], %rs138;
	ld.global.u8 	%rs139, [%rd23+-2];
	st.local.u8 	[%rd2+200], %rs139;
	ld.global.u8 	%rs140, [%rd23+-1];
	st.local.u8 	[%rd2+201], %rs140;
	ld.global.u8 	%rs141, [%rd23];
	st.local.u8 	[%rd2+202], %rs141;
	ld.global.u8 	%rs142, [%rd23+1];
	st.local.u8 	[%rd2+203], %rs142;
	ld.global.u8 	%rs143, [%rd23+2];
	st.local.u8 	[%rd2+204], %rs143;
	st.local.u8 	[%rd2+205], %rs138;
	st.local.u8 	[%rd2+206], %rs137;
	st.local.u8 	[%rd2+207], %rs136;
	st.local.u8 	[%rd2+208], %rs135;
	st.local.u8 	[%rd2+209], %rs134;
	add.s64 	%rd24, %rd23, %rd10;
	ld.global.u8 	%rs144, [%rd24+-7];
	st.local.u8 	[%rd2+210], %rs144;
	ld.global.u8 	%rs145, [%rd24+-6];
	st.local.u8 	[%rd2+211], %rs145;
	ld.global.u8 	%rs146, [%rd24+-5];
	st.local.u8 	[%rd2+212], %rs146;
	ld.global.u8 	%rs147, [%rd24+-4];
	st.local.u8 	[%rd2+213], %rs147;
	ld.global.u8 	%rs148, [%rd24+-3];
	st.local.u8 	[%rd2+214], %rs148;
	ld.global.u8 	%rs149, [%rd24+-2];
	st.local.u8 	[%rd2+215], %rs149;
	ld.global.u8 	%rs150, [%rd24+-1];
	st.local.u8 	[%rd2+216], %rs150;
	ld.global.u8 	%rs151, [%rd24];
	st.local.u8 	[%rd2+217], %rs151;
	ld.global.u8 	%rs152, [%rd24+1];
	st.local.u8 	[%rd2+218], %rs152;
	ld.global.u8 	%rs153, [%rd24+2];
	st.local.u8 	[%rd2+219], %rs153;
	st.local.u8 	[%rd2+220], %rs148;
	st.local.u8 	[%rd2+221], %rs147;
	st.local.u8 	[%rd2+222], %rs146;
	st.local.u8 	[%rd2+223], %rs145;
	st.local.u8 	[%rd2+224], %rs144;
	bra.uni 	$L__BB4_3;
$L__BB4_2:
	mov.b16 	%rs1, 0;
	st.local.u8 	[%rd2], %rs1;
	st.local.u8 	[%rd2+1], %rs1;
	st.local.u8 	[%rd2+2], %rs1;
	st.local.u8 	[%rd2+3], %rs1;
	st.local.u8 	[%rd2+4], %rs1;
	st.local.u8 	[%rd2+5], %rs1;
	st.local.u8 	[%rd2+6], %rs1;
	st.local.u8 	[%rd2+7], %rs1;
	st.local.u8 	[%rd2+8], %rs1;
	st.local.u8 	[%rd2+9], %rs1;
	st.local.u8 	[%rd2+10], %rs1;
	st.local.u8 	[%rd2+11], %rs1;
	st.local.u8 	[%rd2+12], %rs1;
	st.local.u8 	[%rd2+13], %rs1;
	st.local.u8 	[%rd2+14], %rs1;
	st.local.u8 	[%rd2+15], %rs1;
	st.local.u8 	[%rd2+16], %rs1;
	st.local.u8 	[%rd2+17], %rs1;
	st.local.u8 	[%rd2+18], %rs1;
	st.local.u8 	[%rd2+19], %rs1;
	st.local.u8 	[%rd2+20], %rs1;
	st.local.u8 	[%rd2+21], %rs1;
	st.local.u8 	[%rd2+22], %rs1;
	st.local.u8 	[%rd2+23], %rs1;
	st.local.u8 	[%rd2+24], %rs1;
	st.local.u8 	[%rd2+25], %rs1;
	st.local.u8 	[%rd2+26], %rs1;
	st.local.u8 	[%rd2+27], %rs1;
	st.local.u8 	[%rd2+28], %rs1;
	st.local.u8 	[%rd2+29], %rs1;
	st.local.u8 	[%rd2+30], %rs1;
	st.local.u8 	[%rd2+31], %rs1;
	st.local.u8 	[%rd2+32], %rs1;
	st.local.u8 	[%rd2+33], %rs1;
	st.local.u8 	[%rd2+34], %rs1;
	st.local.u8 	[%rd2+35], %rs1;
	st.local.u8 	[%rd2+36], %rs1;
	st.local.u8 	[%rd2+37], %rs1;
	st.local.u8 	[%rd2+38], %rs1;
	st.local.u8 	[%rd2+39], %rs1;
	st.local.u8 	[%rd2+40], %rs1;
	st.local.u8 	[%rd2+41], %rs1;
	st.local.u8 	[%rd2+42], %rs1;
	st.local.u8 	[%rd2+43], %rs1;
	st.local.u8 	[%rd2+44], %rs1;
	st.local.u8 	[%rd2+45], %rs1;
	st.local.u8 	[%rd2+46], %rs1;
	st.local.u8 	[%rd2+47], %rs1;
	st.local.u8 	[%rd2+48], %rs1;
	st.local.u8 	[%rd2+49], %rs1;
	st.local.u8 	[%rd2+50], %rs1;
	st.local.u8 	[%rd2+51], %rs1;
	st.local.u8 	[%rd2+52], %rs1;
	st.local.u8 	[%rd2+53], %rs1;
	st.local.u8 	[%rd2+54], %rs1;
	st.local.u8 	[%rd2+55], %rs1;
	st.local.u8 	[%rd2+56], %rs1;
	st.local.u8 	[%rd2+57], %rs1;
	st.local.u8 	[%rd2+58], %rs1;
	st.local.u8 	[%rd2+59], %rs1;
	st.local.u8 	[%rd2+60], %rs1;
	st.local.u8 	[%rd2+61], %rs1;
	st.local.u8 	[%rd2+62], %rs1;
	st.local.u8 	[%rd2+63], %rs1;
	st.local.u8 	[%rd2+64], %rs1;
	st.local.u8 	[%rd2+65], %rs1;
	st.local.u8 	[%rd2+66], %rs1;
	st.local.u8 	[%rd2+67], %rs1;
	st.local.u8 	[%rd2+68], %rs1;
	st.local.u8 	[%rd2+69], %rs1;
	st.local.u8 	[%rd2+70], %rs1;
	st.local.u8 	[%rd2+71], %rs1;
	st.local.u8 	[%rd2+72], %rs1;
	st.local.u8 	[%rd2+73], %rs1;
	st.local.u8 	[%rd2+74], %rs1;
	st.local.u8 	[%rd2+75], %rs1;
	st.local.u8 	[%rd2+76], %rs1;
	st.local.u8 	[%rd2+77], %rs1;
	st.local.u8 	[%rd2+78], %rs1;
	st.local.u8 	[%rd2+79], %rs1;
	st.local.u8 	[%rd2+80], %rs1;
	st.local.u8 	[%rd2+81], %rs1;
	st.local.u8 	[%rd2+82], %rs1;
	st.local.u8 	[%rd2+83], %rs1;
	st.local.u8 	[%rd2+84], %rs1;
	st.local.u8 	[%rd2+85], %rs1;
	st.local.u8 	[%rd2+86], %rs1;
	st.local.u8 	[%rd2+87], %rs1;
	st.local.u8 	[%rd2+88], %rs1;
	st.local.u8 	[%rd2+89], %rs1;
	st.local.u8 	[%rd2+90], %rs1;
	st.local.u8 	[%rd2+91], %rs1;
	st.local.u8 	[%rd2+92], %rs1;
	st.local.u8 	[%rd2+93], %rs1;
	st.local.u8 	[%rd2+94], %rs1;
	st.local.u8 	[%rd2+95], %rs1;
	st.local.u8 	[%rd2+96], %rs1;
	st.local.u8 	[%rd2+97], %rs1;
	st.local.u8 	[%rd2+98], %rs1;
	st.local.u8 	[%rd2+99], %rs1;
	st.local.u8 	[%rd2+100], %rs1;
	st.local.u8 	[%rd2+101], %rs1;
	st.local.u8 	[%rd2+102], %rs1;
	st.local.u8 	[%rd2+103], %rs1;
	st.local.u8 	[%rd2+104], %rs1;
	st.local.u8 	[%rd2+105], %rs1;
	st.local.u8 	[%rd2+106], %rs1;
	st.local.u8 	[%rd2+107], %rs1;
	st.local.u8 	[%rd2+108], %rs1;
	st.local.u8 	[%rd2+109], %rs1;
	st.local.u8 	[%rd2+110], %rs1;
	st.local.u8 	[%rd2+111], %rs1;
	add.s32 	%r12, %r3, %r4;
	cvt.s64.s32 	%rd6, %r12;
	add.s64 	%rd7, %rd1, %rd6;
	ld.global.u8 	%rs2, [%rd7];
	st.local.u8 	[%rd2+112], %rs2;
	mov.b16 	%rs3, 255;
	st.local.u8 	[%rd2+113], %rs3;
	st.local.u8 	[%rd2+114], %rs3;
	st.local.u8 	[%rd2+115], %rs3;
	st.local.u8 	[%rd2+116], %rs3;
	st.local.u8 	[%rd2+117], %rs3;
	st.local.u8 	[%rd2+118], %rs3;
	st.local.u8 	[%rd2+119], %rs3;
	st.local.u8 	[%rd2+120], %rs3;
	st.local.u8 	[%rd2+121], %rs3;
	st.local.u8 	[%rd2+122], %rs3;
	st.local.u8 	[%rd2+123], %rs3;
	st.local.u8 	[%rd2+124], %rs3;
	st.local.u8 	[%rd2+125], %rs3;
	st.local.u8 	[%rd2+126], %rs3;
	st.local.u8 	[%rd2+127], %rs3;
	st.local.u8 	[%rd2+128], %rs3;
	st.local.u8 	[%rd2+129], %rs3;
	st.local.u8 	[%rd2+130], %rs3;
	st.local.u8 	[%rd2+131], %rs3;
	st.local.u8 	[%rd2+132], %rs3;
	st.local.u8 	[%rd2+133], %rs3;
	st.local.u8 	[%rd2+134], %rs3;
	st.local.u8 	[%rd2+135], %rs3;
	st.local.u8 	[%rd2+136], %rs3;
	st.local.u8 	[%rd2+137], %rs3;
	st.local.u8 	[%rd2+138], %rs3;
	st.local.u8 	[%rd2+139], %rs3;
	st.local.u8 	[%rd2+140], %rs3;
	st.local.u8 	[%rd2+141], %rs3;
	st.local.u8 	[%rd2+142], %rs3;
	st.local.u8 	[%rd2+143], %rs3;
	st.local.u8 	[%rd2+144], %rs3;
	st.local.u8 	[%rd2+145], %rs3;
	st.local.u8 	[%rd2+146], %rs3;
	st.local.u8 	[%rd2+147], %rs3;
	st.local.u8 	[%rd2+148], %rs3;
	st.local.u8 	[%rd2+149], %rs3;
	st.local.u8 	[%rd2+150], %rs3;
	st.local.u8 	[%rd2+151], %rs3;
	st.local.u8 	[%rd2+152], %rs3;
	st.local.u8 	[%rd2+153], %rs3;
	st.local.u8 	[%rd2+154], %rs3;
	st.local.u8 	[%rd2+155], %rs3;
	st.local.u8 	[%rd2+156], %rs3;
	st.local.u8 	[%rd2+157], %rs3;
	st.local.u8 	[%rd2+158], %rs3;
	st.local.u8 	[%rd2+159], %rs3;
	st.local.u8 	[%rd2+160], %rs3;
	st.local.u8 	[%rd2+161], %rs3;
	st.local.u8 	[%rd2+162], %rs3;
	st.local.u8 	[%rd2+163], %rs3;
	st.local.u8 	[%rd2+164], %rs3;
	st.local.u8 	[%rd2+165], %rs3;
	st.local.u8 	[%rd2+166], %rs3;
	st.local.u8 	[%rd2+167], %rs3;
	st.local.u8 	[%rd2+169], %rs3;
	st.local.u8 	[%rd2+170], %rs3;
	st.local.u8 	[%rd2+171], %rs3;
	st.local.u8 	[%rd2+172], %rs3;
	st.local.u8 	[%rd2+173], %rs3;
	st.local.u8 	[%rd2+174], %rs3;
	st.local.u8 	[%rd2+175], %rs3;
	st.local.u8 	[%rd2+176], %rs3;
	st.local.u8 	[%rd2+177], %rs3;
	st.local.u8 	[%rd2+178], %rs3;
	st.local.u8 	[%rd2+179], %rs3;
	st.local.u8 	[%rd2+180], %rs3;
	st.local.u8 	[%rd2+181], %rs3;
	st.local.u8 	[%rd2+182], %rs3;
	st.local.u8 	[%rd2+183], %rs3;
	st.local.u8 	[%rd2+184], %rs3;
	st.local.u8 	[%rd2+185], %rs3;
	st.local.u8 	[%rd2+186], %rs3;
	st.local.u8 	[%rd2+187], %rs3;
	st.local.u8 	[%rd2+188], %rs3;
	st.local.u8 	[%rd2+189], %rs3;
	st.local.u8 	[%rd2+190], %rs3;
	st.local.u8 	[%rd2+191], %rs3;
	st.local.u8 	[%rd2+192], %rs3;
	st.local.u8 	[%rd2+193], %rs3;
	st.local.u8 	[%rd2+194], %rs3;
	st.local.u8 	[%rd2+195], %rs3;
	st.local.u8 	[%rd2+196], %rs3;
	st.local.u8 	[%rd2+197], %rs3;
	st.local.u8 	[%rd2+198], %rs3;
	st.local.u8 	[%rd2+199], %rs3;
	st.local.u8 	[%rd2+200], %rs3;
	st.local.u8 	[%rd2+201], %rs3;
	st.local.u8 	[%rd2+202], %rs3;
	st.local.u8 	[%rd2+203], %rs3;
	st.local.u8 	[%rd2+204], %rs3;
	st.local.u8 	[%rd2+205], %rs3;
	st.local.u8 	[%rd2+206], %rs3;
	st.local.u8 	[%rd2+207], %rs3;
	st.local.u8 	[%rd2+208], %rs3;
	st.local.u8 	[%rd2+209], %rs3;
	st.local.u8 	[%rd2+210], %rs3;
	st.local.u8 	[%rd2+211], %rs3;
	st.local.u8 	[%rd2+212], %rs3;
	st.local.u8 	[%rd2+213], %rs3;
	st.local.u8 	[%rd2+214], %rs3;
	st.local.u8 	[%rd2+215], %rs3;
	st.local.u8 	[%rd2+216], %rs3;
	st.local.u8 	[%rd2+217], %rs3;
	st.local.u8 	[%rd2+218], %rs3;
	st.local.u8 	[%rd2+219], %rs3;
	st.local.u8 	[%rd2+220], %rs3;
	st.local.u8 	[%rd2+221], %rs3;
	st.local.u8 	[%rd2+222], %rs3;
	st.local.u8 	[%rd2+223], %rs3;
	st.local.u8 	[%rd2+224], %rs3;
$L__BB4_3:
	cvta.to.global.u64 	%rd25, %rd3;
	{ // callseq 4, 0
	.param .b64 param0;
	st.param.b64 	[param0], %rd5;
	.param .b32 param1;
	st.param.b32 	[param1], 0;
	.param .b32 param2;
	st.param.b32 	[param2], 225;
	call.uni 
	_Z9QuickSortPhii, 
	(
	param0, 
	param1, 
	param2
	);
	} // callseq 4
	ld.local.u8 	%rs154, [%rd2+112];
	add.s32 	%r15, %r3, %r4;
	cvt.s64.s32 	%rd27, %r15;
	add.s64 	%rd28, %rd25, %rd27;
	st.global.u8 	[%rd28], %rs154;
	ret;

}


// ===== COMPILED SASS (sm_100) =====

	.target	sm_100

	.elftype	@"ET_EXEC"


//--------------------- .note.nv.tkinfo           --------------------------
	.section	.note.nv.tkinfo,"",@"SHT_NOTE"
	.sectionflags	@"SHF_NOTE_NV_TKINFO"
	.tkinfo
        /*0018*/ 	.word	0x00000002
        /*0030*/ 	.string	""
        /*0030*/ 	.string	"ptxas"
        /*0030*/ 	.string	"Cuda compilation tools, release 13.0, V13.0.88"
        /*0030*/ 	.string	"Build cuda_13.0.r13.0/compiler.36424714_0"
        /*0030*/ 	.string	"-arch sm_100 -m 64 "



//--------------------- .note.nv.cuinfo           --------------------------
	.section	.note.nv.cuinfo,"",@"SHT_NOTE"
	.sectionflags	@"SHF_NOTE_NV_CUINFO"
        /*0018*/ 	.short	0x0002
        /*001a*/ 	.short	0x0064
        /*001c*/ 	.short	0x0082
	.zero		2


//--------------------- .nv.info                  --------------------------
	.section	.nv.info,"",@"SHT_CUDA_INFO"
	.align	4


	//----- nvinfo : EIATTR_REGCOUNT
	.align		4
        /*0000*/ 	.byte	0x04, 0x2f
        /*0002*/ 	.short	(.L_1 - .L_0)
	.align		4
.L_0:
        /*0004*/ 	.word	index@(_Z13medianFilter3PhS_)
        /*0008*/ 	.word	0x0000001c


	//----- nvinfo : EIATTR_FRAME_SIZE
	.align		4
.L_1:
        /*000c*/ 	.byte	0x04, 0x11
        /*000e*/ 	.short	(.L_3 - .L_2)
	.align		4
.L_2:
        /*0010*/ 	.word	index@($_Z13medianFilter3PhS_$_Z9QuickSortPhii)
        /*0014*/ 	.word	0x00000010


	//----- nvinfo : EIATTR_FRAME_SIZE
	.align		4
.L_3:
        /*0018*/ 	.byte	0x04, 0x11
        /*001a*/ 	.short	(.L_5 - .L_4)
	.align		4
.L_4:
        /*001c*/ 	.word	index@(_Z13medianFilter3PhS_)
        /*0020*/ 	.word	0x00000010


	//----- nvinfo : EIATTR_REGCOUNT
	.align		4
.L_5:
        /*0024*/ 	.byte	0x04, 0x2f
        /*0026*/ 	.short	(.L_7 - .L_6)
	.align		4
.L_6:
        /*0028*/ 	.word	index@(_Z13medianFilter7PhS_)
        /*002c*/ 	.word	0x00000027


	//----- nvinfo : EIATTR_FRAME_SIZE
	.align		4
.L_7:
        /*0030*/ 	.byte	0x04, 0x11
        /*0032*/ 	.short	(.L_9 - .L_8)
	.align		4
.L_8:
        /*0034*/ 	.word	index@($_Z13medianFilter7PhS_$_Z9QuickSortPhii)
        /*0038*/ 	.word	0x00000038


	//----- nvinfo : EIATTR_FRAME_SIZE
	.align		4
.L_9:
        /*003c*/ 	.byte	0x04, 0x11
        /*003e*/ 	.short	(.L_11 - .L_10)
	.align		4
.L_10:
        /*0040*/ 	.word	index@(_Z13medianFilter7PhS_)
        /*0044*/ 	.word	0x00000038


	//----- nvinfo : EIATTR_REGCOUNT
	.align		4
.L_11:
        /*0048*/ 	.byte	0x04, 0x2f
        /*004a*/ 	.short	(.L_13 - .L_12)
	.align		4
.L_12:
        /*004c*/ 	.word	index@(_Z14medianFilter11PhS_)
        /*0050*/ 	.word	0x0000001a


	//----- nvinfo : EIATTR_FRAME_SIZE
	.align		4
.L_13:
        /*0054*/ 	.byte	0x04, 0x11
        /*0056*/ 	.short	(.L_15 - .L_14)
	.align		4
.L_14:
        /*0058*/ 	.word	index@($_Z14medianFilter11PhS_$_Z9QuickSortPhii)
        /*005c*/ 	.word	0x00000080


	//----- nvinfo : EIATTR_FRAME_SIZE
	.align		4
.L_15:
        /*0060*/ 	.byte	0x04, 0x11
        /*0062*/ 	.short	(.L_17 - .L_16)
	.align		4
.L_16:
        /*0064*/ 	.word	index@(_Z14medianFilter11PhS_)
        /*0068*/ 	.word	0x00000080


	//----- nvinfo : EIATTR_REGCOUNT
	.align		4
.L_17:
        /*006c*/ 	.byte	0x04, 0x2f
        /*006e*/ 	.short	(.L_19 - .L_18)
	.align		4
.L_18:
        /*0070*/ 	.word	index@(_Z14medianFilter15PhS_)
        /*0074*/ 	.word	0x00000028


	//----- nvinfo : EIATTR_FRAME_SIZE
	.align		4
.L_19:
        /*0078*/ 	.byte	0x04, 0x11
        /*007a*/ 	.short	(.L_21 - .L_20)
	.align		4
.L_20:
        /*007c*/ 	.word	index@($_Z14medianFilter15PhS_$_Z9QuickSortPhii)
        /*0080*/ 	.word	0x000000e8


	//----- nvinfo : EIATTR_FRAME_SIZE
	.align		4
.L_21:
        /*0084*/ 	.byte	0x04, 0x11
        /*0086*/ 	.short	(.L_23 - .L_22)
	.align		4
.L_22:
        /*0088*/ 	.word	index@(_Z14medianFilter15PhS_)
        /*008c*/ 	.word	0x000000e8


	//----- nvinfo : EIATTR_MIN_STACK_SIZE
	.align		4
.L_23:
        /*0090*/ 	.byte	0x04, 0x12
        /*0092*/ 	.short	(.L_25 - .L_24)
	.align		4
.L_24:
        /*0094*/ 	.word	index@(_Z14medianFilter15PhS_)
        /*0098*/ 	.word	0x000000e8


	//----- nvinfo : EIATTR_MIN_STACK_SIZE
	.align		4
.L_25:
        /*009c*/ 	.byte	0x04, 0x12
        /*009e*/ 	.short	(.L_27 - .L_26)
	.align		4
.L_26:
        /*00a0*/ 	.word	index@(_Z14medianFilter11PhS_)
        /*00a4*/ 	.word	0x00000080


	//----- nvinfo : EIATTR_MIN_STACK_SIZE
	.align		4
.L_27:
        /*00a8*/ 	.byte	0x04, 0x12
        /*00aa*/ 	.short	(.L_29 - .L_28)
	.align		4
.L_28:
        /*00ac*/ 	.word	index@(_Z13medianFilter7PhS_)
        /*00b0*/ 	.word	0x00000038


	//----- nvinfo : EIATTR_MIN_STACK_SIZE
	.align		4
.L_29:
        /*00b4*/ 	.byte	0x04, 0x12
        /*00b6*/ 	.short	(.L_31 - .L_30)
	.align		4
.L_30:
        /*00b8*/ 	.word	index@(_Z13medianFilter3PhS_)
        /*00bc*/ 	.word	0x00000010
.L_31:


//--------------------- .nv.compat                --------------------------
	.section	.nv.compat,"",@"SHT_CUDA_COMPAT_INFO"
	.align	4
        /*0000*/ 	.byte	0x02, 0x09, 0x00, 0x00, 0x02, 0x02, 0x01, 0x00, 0x02, 0x05, 0x05, 0x00, 0x03, 0x07, 0x01, 0x01
        /*0010*/ 	.byte	0x02, 0x03, 0x00, 0x00, 0x02, 0x06, 0x01, 0x00, 0x04, 0x0b, 0x08, 0x00, 0x09, 0x00, 0x00, 0x00
        /*0020*/ 	.byte	0x00, 0x00, 0x00, 0x00


//--------------------- .nv.info._Z14medianFilter15PhS_ --------------------------
	.section	.nv.info._Z14medianFilter15PhS_,"",@"SHT_CUDA_INFO"
	.sectionflags	@""
	.align	4


	//----- nvinfo : EIATTR_CUDA_API_VERSION
	.align		4
        /*0000*/ 	.byte	0x04, 0x37
        /*0002*/ 	.short	(.L_33 - .L_32)
.L_32:
        /*0004*/ 	.word	0x00000082


	//----- nvinfo : EIATTR_KPARAM_INFO
	.align		4
.L_33:
        /*0008*/ 	.byte	0x04, 0x17
        /*000a*/ 	.short	(.L_35 - .L_34)
.L_34:
        /*000c*/ 	.word	0x00000000
        /*0010*/ 	.short	0x0001
        /*0012*/ 	.short	0x0008
        /*0014*/ 	.byte	0x00, 0xf5, 0x21, 0x00


	//----- nvinfo : EIATTR_KPARAM_INFO
	.align		4
.L_35:
        /*0018*/ 	.byte	0x04, 0x17
        /*001a*/ 	.short	(.L_37 - .L_36)
.L_36:
        /*001c*/ 	.word	0x00000000
        /*0020*/ 	.short	0x0000
        /*0022*/ 	.short	0x0000
        /*0024*/ 	.byte	0x00, 0xf5, 0x21, 0x00


	//----- nvinfo : EIATTR_SPARSE_MMA_MASK
	.align		4
.L_37:
        /*0028*/ 	.byte	0x03, 0x50
        /*002a*/ 	.short	0x0000


	//----- nvinfo : EIATTR_MAXREG_COUNT
	.align		4
        /*002c*/ 	.byte	0x03, 0x1b
        /*002e*/ 	.short	0x00ff


	//----- nvinfo : EIATTR_MERCURY_ISA_VERSION
	.align		4
        /*0030*/ 	.byte	0x03, 0x5f
        /*0032*/ 	.short	0x0101


	//----- nvinfo : EIATTR_VRC_CTA_INIT_COUNT
	.align		4
        /*0034*/ 	.byte	0x02, 0x4a
	.zero		1
	.zero		1


	//----- nvinfo : EIATTR_EXIT_INSTR_OFFSETS
	.align		4
        /*0038*/ 	.byte	0x04, 0x1c
        /*003a*/ 	.short	(.L_39 - .L_38)


	//   ....[0]....
.L_38:
        /*003c*/ 	.word	0x00002be0


	//----- nvinfo : EIATTR_CRS_STACK_SIZE
	.align		4
.L_39:
        /*0040*/ 	.byte	0x04, 0x1e
        /*0042*/ 	.short	(.L_41 - .L_40)
.L_40:
        /*0044*/ 	.word	0x00000000


	//----- nvinfo : EIATTR_CBANK_PARAM_SIZE
	.align		4
.L_41:
        /*0048*/ 	.byte	0x03, 0x19
        /*004a*/ 	.short	0x0010


	//----- nvinfo : EIATTR_PARAM_CBANK
	.align		4
        /*004c*/ 	.byte	0x04, 0x0a
        /*004e*/ 	.short	(.L_43 - .L_42)
	.align		4
.L_42:
        /*0050*/ 	.word	index@(.nv.constant0._Z14medianFilter15PhS_)
        /*0054*/ 	.short	0x0380
        /*0056*/ 	.short	0x0010


	//----- nvinfo : EIATTR_SW_WAR
	.align		4
.L_43:
        /*0058*/ 	.byte	0x04, 0x36
        /*005a*/ 	.short	(.L_45 - .L_44)
.L_44:
        /*005c*/ 	.word	0x00000008
.L_45:


//--------------------- .nv.info._Z14medianFilter11PhS_ --------------------------
	.section	.nv.info._Z14medianFilter11PhS_,"",@"SHT_CUDA_INFO"
	.sectionflags	@""
	.align	4


	//----- nvinfo : EIATTR_CUDA_API_VERSION
	.align		4
        /*0000*/ 	.byte	0x04, 0x37
        /*0002*/ 	.short	(.L_47 - .L_46)
.L_46:
        /*0004*/ 	.word	0x00000082


	//----- nvinfo : EIATTR_KPARAM_INFO
	.align		4
.L_47:
        /*0008*/ 	.byte	0x04, 0x17
        /*000a*/ 	.short	(.L_49 - .L_48)
.L_48:
        /*000c*/ 	.word	0x00000000
        /*0010*/ 	.short	0x0001
        /*0012*/ 	.short	0x0008
        /*0014*/ 	.byte	0x00, 0xf5, 0x21, 0x00


	//----- nvinfo : EIATTR_KPARAM_INFO
	.align		4
.L_49:
        /*0018*/ 	.byte	0x04, 0x17
        /*001a*/ 	.short	(.L_51 - .L_50)
.L_50:
        /*001c*/ 	.word	0x00000000
        /*0020*/ 	.short	0x0000
        /*0022*/ 	.short	0x0000
        /*0024*/ 	.byte	0x00, 0xf5, 0x21, 0x00


	//----- nvinfo : EIATTR_SPARSE_MMA_MASK
	.align		4
.L_51:
        /*0028*/ 	.byte	0x03, 0x50
        /*002a*/ 	.short	0x0000


	//----- nvinfo : EIATTR_MAXREG_COUNT
	.align		4
        /*002c*/ 	.byte	0x03, 0x1b
        /*002e*/ 	.short	0x00ff


	//----- nvinfo : EIATTR_MERCURY_ISA_VERSION
	.align		4
        /*0030*/ 	.byte	0x03, 0x5f
        /*0032*/ 	.short	0x0101


	//----- nvinfo : EIATTR_VRC_CTA_INIT_COUNT
	.align		4
        /*0034*/ 	.byte	0x02, 0x4a
	.zero		1
	.zero		1


	//----- nvinfo : EIATTR_EXIT_INSTR_OFFSETS
	.align		4
        /*0038*/ 	.byte	0x04, 0x1c
        /*003a*/ 	.short	(.L_53 - .L_52)


	//   ....[0]....
.L_52:
        /*003c*/ 	.word	0x00000860


	//----- nvinfo : EIATTR_CRS_STACK_SIZE
	.align		4
.L_53:
        /*0040*/ 	.byte	0x04, 0x1e
        /*0042*/ 	.short	(.L_55 - .L_54)
.L_54:
        /*0044*/ 	.word	0x00000000


	//----- nvinfo : EIATTR_CBANK_PARAM_SIZE
	.align		4
.L_55:
        /*0048*/ 	.byte	0x03, 0x19
        /*004a*/ 	.short	0x0010


	//----- nvinfo : EIATTR_PARAM_CBANK
	.align		4
        /*004c*/ 	.byte	0x04, 0x0a
        /*004e*/ 	.short	(.L_57 - .L_56)
	.align		4
.L_56:
        /*0050*/ 	.word	index@(.nv.constant0._Z14medianFilter11PhS_)
        /*0054*/ 	.short	0x0380
        /*0056*/ 	.short	0x0010


	//----- nvinfo : EIATTR_SW_WAR
	.align		4
.L_57:
        /*0058*/ 	.byte	0x04, 0x36
        /*005a*/ 	.short	(.L_59 - .L_58)
.L_58:
        /*005c*/ 	.word	0x00000008
.L_59:


//--------------------- .nv.info._Z13medianFilter7PhS_ --------------------------
	.section	.nv.info._Z13medianFilter7PhS_,"",@"SHT_CUDA_INFO"
	.sectionflags	@""
	.align	4


	//----- nvinfo : EIATTR_CUDA_API_VERSION
	.align		4
        /*0000*/ 	.byte	0x04, 0x37
        /*0002*/ 	.short	(.L_61 - .L_60)
.L_60:
        /*0004*/ 	.word	0x00000082


	//----- nvinfo : EIATTR_KPARAM_INFO
	.align		4
.L_61:
        /*0008*/ 	.byte	0x04, 0x17
        /*000a*/ 	.short	(.L_63 - .L_62)
.L_62:
        /*000c*/ 	.word	0x00000000
        /*0010*/ 	.short	0x0001
        /*0012*/ 	.short	0x0008
        /*0014*/ 	.byte	0x00, 0xf5, 0x21, 0x00


	//----- nvinfo : EIATTR_KPARAM_INFO
	.align		4
.L_63:
        /*0018*/ 	.byte	0x04, 0x17
        /*001a*/ 	.short	(.L_65 - .L_64)
.L_64:
        /*001c*/ 	.word	0x00000000
        /*0020*/ 	.short	0x0000
        /*0022*/ 	.short	0x0000
        /*0024*/ 	.byte	0x00, 0xf5, 0x21, 0x00


	//----- nvinfo : EIATTR_SPARSE_MMA_MASK
	.align		4
.L_65:
        /*0028*/ 	.byte	0x03, 0x50
        /*002a*/ 	.short	0x0000


	//----- nvinfo : EIATTR_MAXREG_COUNT
	.align		4
        /*002c*/ 	.byte	0x03, 0x1b
        /*002e*/ 	.short	0x00ff


	//----- nvinfo : EIATTR_MERCURY_ISA_VERSION
	.align		4
        /*0030*/ 	.byte	0x03, 0x5f
        /*0032*/ 	.short	0x0101


	//----- nvinfo : EIATTR_VRC_CTA_INIT_COUNT
	.align		4
        /*0034*/ 	.byte	0x02, 0x4a
	.zero		1
	.zero		1


	//----- nvinfo : EIATTR_EXIT_INSTR_OFFSETS
	.align		4
        /*0038*/ 	.byte	0x04, 0x1c
        /*003a*/ 	.short	(.L_67 - .L_66)


	//   ....[0]....
.L_66:
        /*003c*/ 	.word	0x000000b0


	//   ....[1]....
        /*0040*/ 	.word	0x00000c90


	//----- nvinfo : EIATTR_CRS_STACK_SIZE
	.align		4
.L_67:
        /*0044*/ 	.byte	0x04, 0x1e
        /*0046*/ 	.short	(.L_69 - .L_68)
.L_68:
        /*0048*/ 	.word	0x00000000


	//----- nvinfo : EIATTR_CBANK_PARAM_SIZE
	.align		4
.L_69:
        /*004c*/ 	.byte	0x03, 0x19
        /*004e*/ 	.short	0x0010


	//----- nvinfo : EIATTR_PARAM_CBANK
	.align		4
        /*0050*/ 	.byte	0x04, 0x0a
        /*0052*/ 	.short	(.L_71 - .L_70)
	.align		4
.L_70:
        /*0054*/ 	.word	index@(.nv.constant0._Z13medianFilter7PhS_)
        /*0058*/ 	.short	0x0380
        /*005a*/ 	.short	0x0010


	//----- nvinfo : EIATTR_SW_WAR
	.align		4
.L_71:
        /*005c*/ 	.byte	0x04, 0x36
        /*005e*/ 	.short	(.L_73 - .L_72)
.L_72:
        /*0060*/ 	.word	0x00000008
.L_73:


//--------------------- .nv.info._Z13medianFilter3PhS_ --------------------------
	.section	.nv.info._Z13medianFilter3PhS_,"",@"SHT_CUDA_INFO"
	.sectionflags	@""
	.align	4


	//----- nvinfo : EIATTR_CUDA_API_VERSION
	.align		4
        /*0000*/ 	.byte	0x04, 0x37
        /*0002*/ 	.short	(.L_75 - .L_74)
.L_74:
        /*0004*/ 	.word	0x00000082


	//----- nvinfo : EIATTR_KPARAM_INFO
	.align		4
.L_75:
        /*0008*/ 	.byte	0x04, 0x17
        /*000a*/ 	.short	(.L_77 - .L_76)
.L_76:
        /*000c*/ 	.word	0x00000000
        /*0010*/ 	.short	0x0001
        /*0012*/ 	.short	0x0008
        /*0014*/ 	.byte	0x00, 0xf5, 0x21, 0x00


	//----- nvinfo : EIATTR_KPARAM_INFO
	.align		4
.L_77:
        /*0018*/ 	.byte	0x04, 0x17
        /*001a*/ 	.short	(.L_79 - .L_78)
.L_78:
        /*001c*/ 	.word	0x00000000
        /*0020*/ 	.short	0x0000
        /*0022*/ 	.short	0x0000
        /*0024*/ 	.byte	0x00, 0xf5, 0x21, 0x00


	//----- nvinfo : EIATTR_SPARSE_MMA_MASK
	.align		4
.L_79:
        /*0028*/ 	.byte	0x03, 0x50
        /*002a*/ 	.short	0x0000


	//----- nvinfo : EIATTR_MAXREG_COUNT
	.align		4
        /*002c*/ 	.byte	0x03, 0x1b
        /*002e*/ 	.short	0x00ff


	//----- nvinfo : EIATTR_MERCURY_ISA_VERSION
	.align		4
        /*0030*/ 	.byte	0x03, 0x5f
        /*0032*/ 	.short	0x0101


	//----- nvinfo : EIATTR_VRC_CTA_INIT_COUNT
	.align		4
        /*0034*/ 	.byte	0x02, 0x4a
	.zero		1
	.zero		1


	//----- nvinfo : EIATTR_EXIT_INSTR_OFFSETS
	.align		4
        /*0038*/ 	.byte	0x04, 0x1c
        /*003a*/ 	.short	(.L_81 - .L_80)


	//   ....[0]....
.L_80:
        /*003c*/ 	.word	0x000005d0


	//----- nvinfo : EIATTR_CRS_STACK_SIZE
	.align		4
.L_81:
        /*0040*/ 	.byte	0x04, 0x1e
        /*0042*/ 	.short	(.L_83 - .L_82)
.L_82:
        /*0044*/ 	.word	0x00000000


	//----- nvinfo : EIATTR_CBANK_PARAM_SIZE
	.align		4
.L_83:
        /*0048*/ 	.byte	0x03, 0x19
        /*004a*/ 	.short	0x0010


	//----- nvinfo : EIATTR_PARAM_CBANK
	.align		4
        /*004c*/ 	.byte	0x04, 0x0a
        /*004e*/ 	.short	(.L_85 - .L_84)
	.align		4
.L_84:
        /*0050*/ 	.word	index@(.nv.constant0._Z13medianFilter3PhS_)
        /*0054*/ 	.short	0x0380
        /*0056*/ 	.short	0x0010


	//----- nvinfo : EIATTR_SW_WAR
	.align		4
.L_85:
        /*0058*/ 	.byte	0x04, 0x36
        /*005a*/ 	.short	(.L_87 - .L_86)
.L_86:
        /*005c*/ 	.word	0x00000008
.L_87:


//--------------------- .nv.callgraph             --------------------------
	.section	.nv.callgraph,"",@"SHT_CUDA_CALLGRAPH"
	.align	4
	.sectionentsize	8
	.align		4
        /*0000*/ 	.word	0x00000000
	.align		4
        /*0004*/ 	.word	0xffffffff
	.align		4
        /*0008*/ 	.word	0x00000000
	.align		4
        /*000c*/ 	.word	0xfffffffe
	.align		4
        /*0010*/ 	.word	0x00000000
	.align		4
        /*0014*/ 	.word	0xfffffffd
	.align		4
        /*0018*/ 	.word	0x00000000
	.align		4
        /*001c*/ 	.word	0xfffffffc


//--------------------- .text._Z14medianFilter15PhS_ --------------------------
	.section	.text._Z14medianFilter15PhS_,"ax",@progbits
	.align	128
        .global         _Z14medianFilter15PhS_
        .type           _Z14medianFilter15PhS_,@function
        .size           _Z14medianFilter15PhS_,(.L_x_46 - _Z14medianFilter15PhS_)
        .other          _Z14medianFilter15PhS_,@"STO_CUDA_ENTRY STV_DEFAULT"
_Z14medianFilter15PhS_:
.text._Z14medianFilter15PhS_:
[----:B------:R-:W0:Y:S08]  /*0000*/  LDC R1, c[0x0][0x37c] ;  /* 0x0000df00ff017b82 */ /* 0x000e300000000800 */
[----:B------:R-:W1:Y:S01]  /*0010*/  S2UR UR39, SR_CTAID.X ;  /* 0x00000000002779c3 */ /* 0x000e620000002500 */
[----:B------:R-:W2:Y:S01]  /*0020*/  LDCU UR8, c[0x0][0x2fc] ;  /* 0x00005f80ff0877ac */ /* 0x000ea20008000800 */
[----:B0-----:R-:W-:Y:S01]  /*0030*/  VIADD R1, R1, 0xffffff18 ;  /* 0xffffff1801017836 */ /* 0x001fe20000000000 */
[----:B------:R-:W0:Y:S05]  /*0040*/  LDCU UR5, c[0x0][0x370] ;  /* 0x00006e00ff0577ac */ /* 0x000e2a0008000800 */
[----:B------:R-:W3:Y:S01]  /*0050*/  S2UR UR38, SR_CTAID.Y ;  /* 0x00000000002679c3 */ /* 0x000ee20000002600 */
[----:B------:R-:W4:Y:S01]  /*0060*/  LDCU UR4, c[0x0][0x374] ;  /* 0x00006e80ff0477ac */ /* 0x000f220008000800 */
[----:B------:R-:W5:Y:S01]  /*0070*/  LDCU UR7, c[0x0][0x2f8] ;  /* 0x00005f00ff0777ac */ /* 0x000f620008000800 */
[----:B------:R-:W2:Y:S01]  /*0080*/  LDCU.64 UR36, c[0x0][0x358] ;  /* 0x00006b00ff2477ac */ /* 0x000ea20008000a00 */
[----:B0-----:R-:W-:-:S02]  /*0090*/  UIADD3 UR6, UPT, UPT, UR5, -0x1, URZ ;  /* 0xffffffff05067890 */ /* 0x001fc4000fffe0ff */
[----:B-1----:R-:W-:Y:S02]  /*00a0*/  UISETP.NE.AND UP0, UPT, UR39, URZ, UPT ;  /* 0x000000ff2700728c */ /* 0x002fe4000bf05270 */
[----:B----4-:R-:W-:Y:S01]  /*00b0*/  UIADD3 UR4, UPT, UPT, UR4, -0x1, URZ ;  /* 0xffffffff04047890 */ /* 0x010fe2000fffe0ff */
[----:B-----5:R-:W-:Y:S01]  /*00c0*/  IADD3 R4, P0, PT, R1, UR7, RZ ;  /* 0x0000000701047c10 */ /* 0x020fe2000ff1e0ff */
[----:B---3--:R-:W-:-:S04]  /*00d0*/  UISETP.EQ.OR UP0, UPT, UR38, URZ, !UP0 ;  /* 0x000000ff2600728c */ /* 0x008fc8000c702670 */
[----:B------:R-:W-:Y:S01]  /*00e0*/  UISETP.GE.U32.OR UP0, UPT, UR38, UR4, UP0 ;  /* 0x000000042600728c */ /* 0x000fe20008706470 */
[----:B--2---:R-:W-:Y:S01]  /*00f0*/  IMAD.X R5, RZ, RZ, UR8, P0 ;  /* 0x00000008ff057e24 */ /* 0x004fe200080e06ff */
[----:B------:R-:W-:Y:S02]  /*0100*/  UIMAD UR38, UR38, UR5, URZ ;  /* 0x00000005262672a4 */ /* 0x000fe4000f8e02ff */
[----:B------:R-:W-:-:S09]  /*0110*/  UISETP.GE.U32.OR UP0, UPT, UR39, UR6, UP0 ;  /* 0x000000062700728c */ /* 0x000fd20008706470 */
[----:B------:R-:W-:Y:S05]  /*0120*/  BRA.U UP0, `(.L_x_0) ;  /* 0x0000001900d87547 */ /* 0x000fea000b800000 */
[----:B------:R-:W0:Y:S01]  /*0130*/  LDCU.64 UR6, c[0x0][0x380] ;  /* 0x00007000ff0677ac */ /* 0x000e220008000a00 */
[----:B------:R-:W-:-:S04]  /*0140*/  UIADD3 UR4, UPT, UPT, UR38, UR39, URZ ;  /* 0x0000002726047290 */ /* 0x000fc8000fffe0ff */
[----:B------:R-:W-:-:S04]  /*0150*/  UIMAD UR4, UR5, -0x7, UR4 ;  /* 0xfffffff9050478a4 */ /* 0x000fc8000f8e0204 */
[----:B0-----:R-:W-:-:S04]  /*0160*/  UIADD3 UR6, UP0, UPT, UR4, UR6, URZ ;  /* 0x0000000604067290 */ /* 0x001fc8000ff1e0ff */
[----:B------:R-:W-:Y:S02]  /*0170*/  ULEA.HI.X.SX32 UR4, UR4, UR7, 0x1, UP0 ;  /* 0x0000000704047291 */ /* 0x000fe400080f0eff */
[----:B------:R-:W-:-:S04]  /*0180*/  MOV R14, UR6 ;  /* 0x00000006000e7c02 */ /* 0x000fc80008000f00 */
[----:B------:R-:W-:-:S05]  /*0190*/  IMAD.U32 R15, RZ, RZ, UR4 ;  /* 0x00000004ff0f7e24 */ /* 0x000fca000f8e00ff */
[----:B------:R-:W2:Y:S04]  /*01a0*/  LDG.E.U8 R2, desc[UR36][R14.64+-0x7] ;  /* 0xfffff9240e027981 */ /* 0x000ea8000c1e1100 */
[----:B------:R-:W3:Y:S04]  /*01b0*/  LDG.E.U8 R3, desc[UR36][R14.64+-0x4] ;  /* 0xfffffc240e037981 */ /* 0x000ee8000c1e1100 */
[----:B------:R-:W4:Y:S04]  /*01c0*/  LDG.E.U8 R28, desc[UR36][R14.64+-0x5] ;  /* 0xfffffb240e1c7981 */ /* 0x000f28000c1e1100 */
[----:B------:R-:W5:Y:S01]  /*01d0*/  LDG.E.U8 R12, desc[UR36][R14.64+0x1] ;  /* 0x000001240e0c7981 */ /* 0x000f62000c1e1100 */
[----:B------:R-:W-:-:S03]  /*01e0*/  UIADD3 UR6, UP0, UPT, UR5, UR6, URZ ;  /* 0x0000000605067290 */ /* 0x000fc6000ff1e0ff */
[----:B------:R-:W5:Y:S01]  /*01f0*/  LDG.E.U8 R16, desc[UR36][R14.64+-0x6] ;  /* 0xfffffa240e107981 */ /* 0x000f62000c1e1100 */
[----:B------:R-:W-:Y:S02]  /*0200*/  UIADD3.X UR4, UPT, UPT, URZ, UR4, URZ, UP0, !UPT ;  /* 0x00000004ff047290 */ /* 0x000fe400087fe4ff */
[----:B------:R-:W-:Y:S01]  /*0210*/  IMAD.U32 R36, RZ, RZ, UR6 ;  /* 0x00000006ff247e24 */ /* 0x000fe2000f8e00ff */
[----:B------:R-:W-:Y:S01]  /*0220*/  UIADD3 UR6, UP0, UPT, UR5, UR6, URZ ;  /* 0x0000000605067290 */ /* 0x000fe2000ff1e0ff */
[----:B------:R-:W5:Y:S02]  /*0230*/  LDG.E.U8 R8, desc[UR36][R14.64] ;  /* 0x000000240e087981 */ /* 0x000f64000c1e1100 */
[----:B------:R-:W-:Y:S01]  /*0240*/  MOV R37, UR4 ;  /* 0x0000000400257c02 */ /* 0x000fe20008000f00 */
[----:B------:R-:W-:Y:S01]  /*0250*/  UIADD3.X UR4, UPT, UPT, URZ, UR4, URZ, UP0, !UPT ;  /* 0x00000004ff047290 */ /* 0x000fe200087fe4ff */
[----:B------:R-:W5:Y:S01]  /*0260*/  LDG.E.U8 R7, desc[UR36][R14.64+-0x3] ;  /* 0xfffffd240e077981 */ /* 0x000f62000c1e1100 */
[----:B------:R-:W-:-:S03]  /*0270*/  IMAD.U32 R26, RZ, RZ, UR6 ;  /* 0x00000006ff1a7e24 */ /* 0x000fc6000f8e00ff */
[----:B------:R-:W5:Y:S01]  /*0280*/  LDG.E.U8 R6, desc[UR36][R36.64+-0x3] ;  /* 0xfffffd2424067981 */ /* 0x000f62000c1e1100 */
[----:B------:R-:W-:Y:S01]  /*0290*/  IMAD.U32 R27, RZ, RZ, UR4 ;  /* 0x00000004ff1b7e24 */ /* 0x000fe2000f8e00ff */
[----:B------:R-:W-:Y:S02]  /*02a0*/  UIADD3 UR6, UP0, UPT, UR5, UR6, URZ ;  /* 0x0000000605067290 */ /* 0x000fe4000ff1e0ff */
[----:B------:R-:W5:Y:S04]  /*02b0*/  LDG.E.U8 R20, desc[UR36][R14.64+0x2] ;  /* 0x000002240e147981 */ /* 0x000f68000c1e1100 */
[----:B------:R-:W5:Y:S04]  /*02c0*/  LDG.E.U8 R10, desc[UR36][R36.64+-0x6] ;  /* 0xfffffa24240a7981 */ /* 0x000f68000c1e1100 */
[----:B------:R-:W5:Y:S04]  /*02d0*/  LDG.E.U8 R0, desc[UR36][R36.64+-0x5] ;  /* 0xfffffb2424007981 */ /* 0x000f68000c1e1100 */
[----:B------:R-:W5:Y:S04]  /*02e0*/  LDG.E.U8 R22, desc[UR36][R36.64+-0x4] ;  /* 0xfffffc2424167981 */ /* 0x000f68000c1e1100 */
[----:B------:R-:W5:Y:S04]  /*02f0*/  LDG.E.U8 R18, desc[UR36][R36.64+-0x2] ;  /* 0xfffffe2424127981 */ /* 0x000f68000c1e1100 */
[----:B------:R-:W5:Y:S01]  /*0300*/  LDG.E.U8 R34, desc[UR36][R26.64+-0x5] ;  /* 0xfffffb241a227981 */ /* 0x000f62000c1e1100 */
[----:B------:R-:W-:-:S03]  /*0310*/  UIADD3.X UR4, UPT, UPT, URZ, UR4, URZ, UP0, !UPT ;  /* 0x00000004ff047290 */ /* 0x000fc600087fe4ff */
[----:B------:R-:W5:Y:S04]  /*0320*/  LDG.E.U8 R25, desc[UR36][R14.64+-0x2] ;  /* 0xfffffe240e197981 */ /* 0x000f68000c1e1100 */
        /* <DEDUP_REMOVED lines=14> */
[----:B--2---:R-:W-:Y:S04]  /*0410*/  STL.U8 [R1], R2 ;  /* 0x0000000201007387 */ /* 0x004fe80000100000 */
[----:B------:R0:W-:Y:S04]  /*0420*/  STL.U8 [R1+0xe], R2 ;  /* 0x00000e0201007387 */ /* 0x0001e80000100000 */
[----:B---3--:R-:W-:Y:S04]  /*0430*/  STL.U8 [R1+0x3], R3 ;  /* 0x0000030301007387 */ /* 0x008fe80000100000 */
[----:B------:R1:W-:Y:S01]  /*0440*/  STL.U8 [R1+0xb], R3 ;  /* 0x00000b0301007387 */ /* 0x0003e20000100000 */
[----:B0-----:R-:W-:-:S03]  /*0450*/  MOV R2, UR6 ;  /* 0x0000000600027c02 */ /* 0x001fc60008000f00 */
[----:B----4-:R-:W-:Y:S01]  /*0460*/  STL.U8 [R1+0x2], R28 ;  /* 0x0000021c01007387 */ /* 0x010fe20000100000 */
[----:B-1----:R-:W-:-:S03]  /*0470*/  IMAD.U32 R3, RZ, RZ, UR4 ;  /* 0x00000004ff037e24 */ /* 0x002fc6000f8e00ff */
[----:B------:R0:W-:Y:S04]  /*0480*/  STL.U8 [R1+0xc], R28 ;  /* 0x00000c1c01007387 */ /* 0x0001e80000100000 */
[----:B-----5:R1:W-:Y:S04]  /*0490*/  STL.U8 [R1+0x8], R12 ;  /* 0x0000080c01007387 */ /* 0x0203e80000100000 */
[----:B------:R-:W2:Y:S04]  /*04a0*/  LDG.E.U8 R36, desc[UR36][R2.64+-0x7] ;  /* 0xfffff92402247981 */ /* 0x000ea8000c1e1100 */
[----:B0-----:R-:W3:Y:S04]  /*04b0*/  LDG.E.U8 R28, desc[UR36][R26.64+0x2] ;  /* 0x000002241a1c7981 */ /* 0x001ee8000c1e1100 */
[----:B-1----:R-:W4:Y:S01]  /*04c0*/  LDG.E.U8 R12, desc[UR36][R2.64+-0x4] ;  /* 0xfffffc24020c7981 */ /* 0x002f22000c1e1100 */
[----:B------:R-:W-:-:S04]  /*04d0*/  UIADD3 UR6, UP0, UPT, UR5, UR6, URZ ;  /* 0x0000000605067290 */ /* 0x000fc8000ff1e0ff */
[----:B------:R-:W-:Y:S01]  /*04e0*/  UIADD3.X UR4, UPT, UPT, URZ, UR4, URZ, UP0, !UPT ;  /* 0x00000004ff047290 */ /* 0x000fe200087fe4ff */
[----:B------:R-:W-:Y:S04]  /*04f0*/  STL.U8 [R1+0x1], R16 ;  /* 0x0000011001007387 */ /* 0x000fe80000100000 */
[----:B------:R0:W-:Y:S04]  /*0500*/  STL.U8 [R1+0xd], R16 ;  /* 0x00000d1001007387 */ /* 0x0001e80000100000 */
[----:B------:R1:W-:Y:S04]  /*0510*/  STL.U8 [R1+0x7], R8 ;  /* 0x0000070801007387 */ /* 0x0003e80000100000 */
[----:B------:R-:W-:Y:S04]  /*0520*/  STL.U8 [R1+0x4], R7 ;  /* 0x0000040701007387 */ /* 0x000fe80000100000 */
[----:B------:R5:W-:Y:S04]  /*0530*/  STL.U8 [R1+0xa], R7 ;  /* 0x00000a0701007387 */ /* 0x000be80000100000 */
[----:B0-----:R-:W4:Y:S04]  /*0540*/  LDG.E.U8 R16, desc[UR36][R2.64+-0x6] ;  /* 0xfffffa2402107981 */ /* 0x001f28000c1e1100 */
[----:B-1----:R-:W4:Y:S01]  /*0550*/  LDG.E.U8 R8, desc[UR36][R2.64+-0x5] ;  /* 0xfffffb2402087981 */ /* 0x002f22000c1e1100 */
[----:B-----5:R-:W-:-:S03]  /*0560*/  MOV R7, UR4 ;  /* 0x0000000400077c02 */ /* 0x020fc60008000f00 */
[----:B------:R-:W-:Y:S04]  /*0570*/  STL.U8 [R1+0x13], R6 ;  /* 0x0000130601007387 */ /* 0x000fe80000100000 */
[----:B------:R0:W-:Y:S04]  /*0580*/  STL.U8 [R1+0x19], R6 ;  /* 0x0000190601007387 */ /* 0x0001e80000100000 */
[----:B------:R-:W-:Y:S04]  /*0590*/  STL.U8 [R1+0x9], R20 ;  /* 0x0000091401007387 */ /* 0x000fe80000100000 */
[----:B------:R-:W-:Y:S01]  /*05a0*/  STL.U8 [R1+0x10], R10 ;  /* 0x0000100a01007387 */ /* 0x000fe20000100000 */
[----:B0-----:R-:W-:-:S03]  /*05b0*/  IMAD.U32 R6, RZ, RZ, UR6 ;  /* 0x00000006ff067e24 */ /* 0x001fc6000f8e00ff */
[----:B------:R0:W-:Y:S01]  /*05c0*/  STL.U8 [R1+0x1c], R10 ;  /* 0x00001c0a01007387 */ /* 0x0001e20000100000 */
[----:B------:R-:W-:-:S03]  /*05d0*/  UIADD3 UR6, UP0, UPT, UR5, UR6, URZ ;  /* 0x0000000605067290 */ /* 0x000fc6000ff1e0ff */
[----:B------:R-:W-:Y:S04]  /*05e0*/  STL.U8 [R1+0x11], R0 ;  /* 0x0000110001007387 */ /* 0x000fe80000100000 */
[----:B------:R1:W-:Y:S04]  /*05f0*/  STL.U8 [R1+0x1b], R0 ;  /* 0x00001b0001007387 */ /* 0x0003e80000100000 */
[----:B------:R-:W-:Y:S04]  /*0600*/  STL.U8 [R1+0x12], R22 ;  /* 0x0000121601007387 */ /* 0x000fe80000100000 */
[----:B------:R5:W-:Y:S04]  /*0610*/  STL.U8 [R1+0x1a], R22 ;  /* 0x00001a1601007387 */ /* 0x000be80000100000 */
[----:B------:R5:W-:Y:S04]  /*0620*/  STL.U8 [R1+0x14], R18 ;  /* 0x0000141201007387 */ /* 0x000be80000100000 */
[----:B------:R-:W-:Y:S04]  /*0630*/  STL.U8 [R1+0x20], R34 ;  /* 0x0000202201007387 */ /* 0x000fe80000100000 */
[----:B------:R5:W-:Y:S04]  /*0640*/  STL.U8 [R1+0x2a], R34 ;  /* 0x00002a2201007387 */ /* 0x000be80000100000 */
[----:B0-----:R-:W4:Y:S04]  /*0650*/  LDG.E.U8 R10, desc[UR36][R2.64+-0x2] ;  /* 0xfffffe24020a7981 */ /* 0x001f28000c1e1100 */
[----:B------:R-:W4:Y:S04]  /*0660*/  LDG.E.U8 R26, desc[UR36][R2.64+-0x1] ;  /* 0xffffff24021a7981 */ /* 0x000f28000c1e1100 */
[----:B-1----:R-:W4:Y:S04]  /*0670*/  LDG.E.U8 R0, desc[UR36][R2.64] ;  /* 0x0000002402007981 */ /* 0x002f28000c1e1100 */
[----:B------:R-:W4:Y:S04]  /*0680*/  LDG.E.U8 R20, desc[UR36][R2.64+0x1] ;  /* 0x0000012402147981 */ /* 0x000f28000c1e1100 */
[----:B-----5:R-:W5:Y:S04]  /*0690*/  LDG.E.U8 R22, desc[UR36][R2.64+0x2] ;  /* 0x0000022402167981 */ /* 0x020f68000c1e1100 */
[----:B------:R-:W5:Y:S04]  /*06a0*/  LDG.E.U8 R18, desc[UR36][R6.64+-0x7] ;  /* 0xfffff92406127981 */ /* 0x000f68000c1e1100 */
[----:B------:R-:W5:Y:S01]  /*06b0*/  LDG.E.U8 R34, desc[UR36][R6.64] ;  /* 0x0000002406227981 */ /* 0x000f62000c1e1100 */
[----:B------:R-:W-:-:S03]  /*06c0*/  UIADD3.X UR4, UPT, UPT, URZ, UR4, URZ, UP0, !UPT ;  /* 0x00000004ff047290 */ /* 0x000fc600087fe4ff */
[----:B------:R-:W-:Y:S04]  /*06d0*/  STL.U8 [R1+0xf], R30 ;  /* 0x00000f1e01007387 */ /* 0x000fe80000100000 */
[----:B------:R0:W-:Y:S04]  /*06e0*/  STL.U8 [R1+0x1d], R30 ;  /* 0x00001d1e01007387 */ /* 0x0001e80000100000 */
[----:B------:R1:W-:Y:S04]  /*06f0*/  STL.U8 [R1+0x15], R24 ;  /* 0x0000151801007387 */ /* 0x0003e80000100000 */
[----:B------:R1:W-:Y:S04]  /*0700*/  STL.U8 [R1+0x16], R14 ;  /* 0x0000160e01007387 */ /* 0x0003e80000100000 */
[----:B0-----:R0:W5:Y:S04]  /*0710*/  LDG.E.U8 R30, desc[UR36][R2.64+-0x3] ;  /* 0xfffffd24021e7981 */ /* 0x001168000c1e1100 */
[----:B------:R0:W-:Y:S04]  /*0720*/  STL.U8 [R1+0x17], R32 ;  /* 0x0000172001007387 */ /* 0x0001e80000100000 */
[----:B-1----:R-:W5:Y:S01]  /*0730*/  LDG.E.U8 R24, desc[UR36][R6.64+-0x6] ;  /* 0xfffffa2406187981 */ /* 0x002f62000c1e1100 */
[----:B0-----:R-:W-:-:S03]  /*0740*/  IMAD.U32 R2, RZ, RZ, UR6 ;  /* 0x00000006ff027e24 */ /* 0x001fc6000f8e00ff */
[----:B------:R-:W5:Y:S01]  /*0750*/  LDG.E.U8 R14, desc[UR36][R6.64+-0x5] ;  /* 0xfffffb24060e7981 */ /* 0x000f62000c1e1100 */
[----:B------:R-:W-:-:S03]  /*0760*/  IMAD.U32 R3, RZ, RZ, UR4 ;  /* 0x00000004ff037e24 */ /* 0x000fc6000f8e00ff */
[----:B------:R-:W5:Y:S04]  /*0770*/  LDG.E.U8 R32, desc[UR36][R6.64+-0x4] ;  /* 0xfffffc2406207981 */ /* 0x000f68000c1e1100 */
[----:B------:R0:W-:Y:S04]  /*0780*/  STL.U8 [R1+0x5], R25 ;  /* 0x0000051901007387 */ /* 0x0001e80000100000 */
[----:B------:R1:W-:Y:S04]  /*0790*/  STL.U8 [R1+0x18], R19 ;  /* 0x0000181301007387 */ /* 0x0003e80000100000 */
[----:B------:R-:W-:Y:S04]  /*07a0*/  STL.U8 [R1+0x1e], R21 ;  /* 0x00001e1501007387 */ /* 0x000fe80000100000 */
[----:B------:R-:W-:Y:S04]  /*07b0*/  STL.U8 [R1+0x2c], R21 ;  /* 0x00002c1501007387 */ /* 0x000fe80000100000 */
[----:B------:R-:W-:Y:S04]  /*07c0*/  STL.U8 [R1+0x1f], R13 ;  /* 0x00001f0d01007387 */ /* 0x000fe80000100000 */
[----:B------:R1:W-:Y:S04]  /*07d0*/  STL.U8 [R1+0x2b], R13 ;  /* 0x00002b0d01007387 */ /* 0x0003e80000100000 */
[----:B------:R-:W-:Y:S04]  /*07e0*/  STL.U8 [R1+0x22], R23 ;  /* 0x0000221701007387 */ /* 0x000fe80000100000 */
[----:B------:R1:W-:Y:S04]  /*07f0*/  STL.U8 [R1+0x28], R23 ;  /* 0x0000281701007387 */ /* 0x0003e80000100000 */
[----:B------:R1:W-:Y:S04]  /*0800*/  STL.U8 [R1+0x23], R15 ;  /* 0x0000230f01007387 */ /* 0x0003e80000100000 */
[----:B------:R1:W-:Y:S04]  /*0810*/  STL.U8 [R1+0x24], R17 ;  /* 0x0000241101007387 */ /* 0x0003e80000100000 */
[----:B------:R1:W-:Y:S04]  /*0820*/  STL.U8 [R1+0x26], R11 ;  /* 0x0000260b01007387 */ /* 0x0003e80000100000 */
[----:B0-----:R-:W5:Y:S04]  /*0830*/  LDG.E.U8 R25, desc[UR36][R6.64+-0x2] ;  /* 0xfffffe2406197981 */ /* 0x001f68000c1e1100 */
[----:B-1----:R-:W5:Y:S04]  /*0840*/  LDG.E.U8 R19, desc[UR36][R6.64+-0x1] ;  /* 0xffffff2406137981 */ /* 0x002f68000c1e1100 */
[----:B------:R-:W5:Y:S04]  /*0850*/  LDG.E.U8 R13, desc[UR36][R6.64+0x1] ;  /* 0x00000124060d7981 */ /* 0x000f68000c1e1100 */
[----:B------:R-:W5:Y:S04]  /*0860*/  LDG.E.U8 R21, desc[UR36][R6.64+0x2] ;  /* 0x0000022406157981 */ /* 0x000f68000c1e1100 */
[----:B------:R-:W5:Y:S04]  /*0870*/  LDG.E.U8 R23, desc[UR36][R2.64+-0x7] ;  /* 0xfffff92402177981 */ /* 0x000f68000c1e1100 */
[----:B------:R-:W5:Y:S04]  /*0880*/  LDG.E.U8 R15, desc[UR36][R2.64+-0x6] ;  /* 0xfffffa24020f7981 */ /* 0x000f68000c1e1100 */
[----:B------:R-:W5:Y:S04]  /*0890*/  LDG.E.U8 R17, desc[UR36][R2.64+-0x5] ;  /* 0xfffffb2402117981 */ /* 0x000f68000c1e1100 */
[----:B------:R-:W5:Y:S04]  /*08a0*/  LDG.E.U8 R11, desc[UR36][R2.64+-0x4] ;  /* 0xfffffc24020b7981 */ /* 0x000f68000c1e1100 */
[----:B--2---:R-:W-:Y:S04]  /*08b0*/  STL.U8 [R1+0x2d], R36 ;  /* 0x00002d2401007387 */ /* 0x004fe80000100000 */
[----:B---3--:R-:W-:Y:S04]  /*08c0*/  STL.U8 [R1+0x27], R28 ;  /* 0x0000271c01007387 */ /* 0x008fe80000100000 */
[----:B------:R0:W-:Y:S04]  /*08d0*/  STL.U8 [R1+0x3b], R36 ;  /* 0x00003b2401007387 */ /* 0x0001e80000100000 */
[----:B----4-:R-:W-:Y:S04]  /*08e0*/  STL.U8 [R1+0x30], R12 ;  /* 0x0000300c01007387 */ /* 0x010fe80000100000 */
[----:B------:R1:W-:Y:S04]  /*08f0*/  STL.U8 [R1+0x38], R12 ;  /* 0x0000380c01007387 */ /* 0x0003e80000100000 */
[----:B0-----:R-:W2:Y:S04]  /*0900*/  LDG.E.U8 R36, desc[UR36][R2.64+-0x2] ;  /* 0xfffffe2402247981 */ /* 0x001ea8000c1e1100 */
[----:B------:R-:W3:Y:S04]  /*0910*/  LDG.E.U8 R28, desc[UR36][R2.64+-0x1] ;  /* 0xffffff24021c7981 */ /* 0x000ee8000c1e1100 */
[----:B-1----:R-:W4:Y:S01]  /*0920*/  LDG.E.U8 R12, desc[UR36][R2.64+0x1] ;  /* 0x00000124020c7981 */ /* 0x002f22000c1e1100 */
[----:B------:R-:W-:-:S03]  /*0930*/  UIADD3 UR6, UP0, UPT, UR5, UR6, URZ ;  /* 0x0000000605067290 */ /* 0x000fc6000ff1e0ff */
[----:B------:R0:W4:Y:S01]  /*0940*/  LDG.E.U8 R27, desc[UR36][R6.64+-0x3] ;  /* 0xfffffd24061b7981 */ /* 0x000122000c1e1100 */
[----:B------:R-:W-:Y:S02]  /*0950*/  UIADD3.X UR4, UPT, UPT, URZ, UR4, URZ, UP0, !UPT ;  /* 0x00000004ff047290 */ /* 0x000fe400087fe4ff */
[----:B0-----:R-:W-:Y:S01]  /*0960*/  MOV R6, UR6 ;  /* 0x0000000600067c02 */ /* 0x001fe20008000f00 */
[----:B------:R-:W-:-:S03]  /*0970*/  UIADD3 UR6, UP0, UPT, UR5, UR6, URZ ;  /* 0x0000000605067290 */ /* 0x000fc6000ff1e0ff */
[----:B------:R-:W-:Y:S01]  /*0980*/  IMAD.U32 R7, RZ, RZ, UR4 ;  /* 0x00000004ff077e24 */ /* 0x000fe2000f8e00ff */
[----:B------:R-:W-:Y:S01]  /*0990*/  UIADD3.X UR4, UPT, UPT, URZ, UR4, URZ, UP0, !UPT ;  /* 0x00000004ff047290 */ /* 0x000fe200087fe4ff */
[----:B------:R0:W-:Y:S04]  /*09a0*/  STL.U8 [R1+0x25], R9 ;  /* 0x0000250901007387 */ /* 0x0001e80000100000 */
[----:B------:R-:W-:Y:S04]  /*09b0*/  STL.U8 [R1+0x2e], R16 ;  /* 0x00002e1001007387 */ /* 0x000fe80000100000 */
[----:B------:R1:W-:Y:S04]  /*09c0*/  STL.U8 [R1+0x3a], R16 ;  /* 0x00003a1001007387 */ /* 0x0003e80000100000 */
[----:B------:R-:W-:Y:S04]  /*09d0*/  STL.U8 [R1+0x2f], R8 ;  /* 0x00002f0801007387 */ /* 0x000fe80000100000 */
[----:B------:R1:W-:Y:S04]  /*09e0*/  STL.U8 [R1+0x39], R8 ;  /* 0x0000390801007387 */ /* 0x0003e80000100000 */
[----:B0-----:R-:W4:Y:S04]  /*09f0*/  LDG.E.U8 R9, desc[UR36][R2.64+-0x3] ;  /* 0xfffffd2402097981 */ /* 0x001f28000c1e1100 */
[----:B-1----:R-:W4:Y:S04]  /*0a00*/  LDG.E.U8 R16, desc[UR36][R2.64+0x2] ;  /* 0x0000022402107981 */ /* 0x002f28000c1e1100 */
[----:B------:R0:W4:Y:S02]  /*0a10*/  LDG.E.U8 R8, desc[UR36][R2.64] ;  /* 0x0000002402087981 */ /* 0x000124000c1e1100 */
[----:B0-----:R-:W-:Y:S01]  /*0a20*/  IMAD.U32 R2, RZ, RZ, UR6 ;  /* 0x00000006ff027e24 */ /* 0x001fe2000f8e00ff */
[----:B------:R-:W-:Y:S01]  /*0a30*/  MOV R3, UR4 ;  /* 0x0000000400037c02 */ /* 0x000fe20008000f00 */
[----:B------:R-:W-:Y:S01]  /*0a40*/  STL.U8 [R1+0x32], R10 ;  /* 0x0000320a01007387 */ /* 0x000fe20000100000 */
[----:B------:R-:W-:-:S03]  /*0a50*/  UIADD3 UR6, UP0, UPT, UR5, UR6, URZ ;  /* 0x0000000605067290 */ /* 0x000fc6000ff1e0ff */
[----:B------:R0:W-:Y:S04]  /*0a60*/  STL.U8 [R1+0x33], R26 ;  /* 0x0000331a01007387 */ /* 0x0001e80000100000 */
[----:B------:R1:W-:Y:S04]  /*0a70*/  STL.U8 [R1+0x34], R0 ;  /* 0x0000340001007387 */ /* 0x0003e80000100000 */
[----:B------:R-:W-:Y:S04]  /*0a80*/  STL.U8 [R1+0x35], R20 ;  /* 0x0000351401007387 */ /* 0x000fe80000100000 */
[----:B-----5:R5:W-:Y:S04]  /*0a90*/  STL.U8 [R1+0x36], R22 ;  /* 0x0000361601007387 */ /* 0x020be80000100000 */
[----:B------:R-:W-:Y:S04]  /*0aa0*/  STL.U8 [R1+0x3c], R18 ;  /* 0x00003c1201007387 */ /* 0x000fe80000100000 */
[----:B------:R5:W-:Y:S04]  /*0ab0*/  STL.U8 [R1+0x4a], R18 ;  /* 0x00004a1201007387 */ /* 0x000be80000100000 */
[----:B------:R5:W-:Y:S04]  /*0ac0*/  STL.U8 [R1+0x43], R34 ;  /* 0x0000432201007387 */ /* 0x000be80000100000 */
[----:B0-----:R-:W4:Y:S04]  /*0ad0*/  LDG.E.U8 R26, desc[UR36][R6.64+-0x7] ;  /* 0xfffff924061a7981 */ /* 0x001f28000c1e1100 */
[----:B------:R-:W4:Y:S04]  /*0ae0*/  LDG.E.U8 R10, desc[UR36][R6.64+-0x6] ;  /* 0xfffffa24060a7981 */ /* 0x000f28000c1e1100 */
[----:B-1----:R-:W4:Y:S04]  /*0af0*/  LDG.E.U8 R0, desc[UR36][R6.64+-0x5] ;  /* 0xfffffb2406007981 */ /* 0x002f28000c1e1100 */
[----:B-----5:R-:W5:Y:S04]  /*0b00*/  LDG.E.U8 R22, desc[UR36][R6.64+-0x4] ;  /* 0xfffffc2406167981 */ /* 0x020f68000c1e1100 */
[----:B------:R-:W5:Y:S04]  /*0b10*/  LDG.E.U8 R20, desc[UR36][R6.64+-0x3] ;  /* 0xfffffd2406147981 */ /* 0x000f68000c1e1100 */
[----:B------:R-:W5:Y:S04]  /*0b20*/  LDG.E.U8 R18, desc[UR36][R6.64+-0x1] ;  /* 0xffffff2406127981 */ /* 0x000f68000c1e1100 */
[----:B------:R-:W5:Y:S01]  /*0b30*/  LDG.E.U8 R34, desc[UR36][R2.64+-0x7] ;  /* 0xfffff92402227981 */ /* 0x000f62000c1e1100 */
[----:B------:R-:W-:-:S03]  /*0b40*/  UIADD3.X UR4, UPT, UPT, URZ, UR4, URZ, UP0, !UPT ;  /* 0x00000004ff047290 */ /* 0x000fc600087fe4ff */
[----:B------:R-:W-:Y:S04]  /*0b50*/  STL.U8 [R1+0x31], R30 ;  /* 0x0000311e01007387 */ /* 0x000fe80000100000 */
[----:B------:R-:W-:Y:S04]  /*0b60*/  STL.U8 [R1+0x37], R30 ;  /* 0x0000371e01007387 */ /* 0x000fe80000100000 */
[----:B------:R-:W-:Y:S04]  /*0b70*/  STL.U8 [R1+0x3d], R24 ;  /* 0x00003d1801007387 */ /* 0x000fe80000100000 */
[----:B------:R0:W-:Y:S04]  /*0b80*/  STL.U8 [R1+0x49], R24 ;  /* 0x0000491801007387 */ /* 0x0001e80000100000 */
[----:B------:R-:W-:Y:S04]  /*0b90*/  STL.U8 [R1+0x3e], R14 ;  /* 0x00003e0e01007387 */ /* 0x000fe80000100000 */
[----:B------:R1:W-:Y:S04]  /*0ba0*/  STL.U8 [R1+0x48], R14 ;  /* 0x0000480e01007387 */ /* 0x0003e80000100000 */
[----:B------:R-:W-:Y:S04]  /*0bb0*/  STL.U8 [R1+0x3f], R32 ;  /* 0x00003f2001007387 */ /* 0x000fe80000100000 */
[----:B------:R1:W-:Y:S04]  /*0bc0*/  STL.U8 [R1+0x47], R32 ;  /* 0x0000472001007387 */ /* 0x0003e80000100000 */
[----:B0-----:R-:W5:Y:S04]  /*0bd0*/  LDG.E.U8 R24, desc[UR36][R6.64+-0x2] ;  /* 0xfffffe2406187981 */ /* 0x001f68000c1e1100 */
[----:B------:R-:W5:Y:S04]  /*0be0*/  LDG.E.U8 R30, desc[UR36][R6.64] ;  /* 0x00000024061e7981 */ /* 0x000f68000c1e1100 */
[----:B-1----:R-:W5:Y:S04]  /*0bf0*/  LDG.E.U8 R14, desc[UR36][R6.64+0x1] ;  /* 0x00000124060e7981 */ /* 0x002f68000c1e1100 */
[----:B------:R0:W5:Y:S04]  /*0c00*/  LDG.E.U8 R32, desc[UR36][R6.64+0x2] ;  /* 0x0000022406207981 */ /* 0x000168000c1e1100 */
[----:B------:R-:W-:Y:S01]  /*0c10*/  STL.U8 [R1+0x41], R25 ;  /* 0x0000411901007387 */ /* 0x000fe20000100000 */
[----:B0-----:R-:W-:-:S02]  /*0c20*/  IMAD.U32 R6, RZ, RZ, UR6 ;  /* 0x00000006ff067e24 */ /* 0x001fc4000f8e00ff */
[----:B------:R-:W-:Y:S01]  /*0c30*/  IMAD.U32 R7, RZ, RZ, UR4 ;  /* 0x00000004ff077e24 */ /* 0x000fe2000f8e00ff */
[----:B------:R-:W-:Y:S04]  /*0c40*/  STL.U8 [R1+0x42], R19 ;  /* 0x0000421301007387 */ /* 0x000fe80000100000 */
[----:B------:R0:W-:Y:S04]  /*0c50*/  STL.U8 [R1+0x44], R13 ;  /* 0x0000440d01007387 */ /* 0x0001e80000100000 */
[----:B------:R1:W-:Y:S04]  /*0c60*/  STL.U8 [R1+0x45], R21 ;  /* 0x0000451501007387 */ /* 0x0003e80000100000 */
[----:B------:R-:W-:Y:S04]  /*0c70*/  STL.U8 [R1+0x4b], R23 ;  /* 0x00004b1701007387 */ /* 0x000fe80000100000 */
[----:B------:R-:W-:Y:S04]  /*0c80*/  STL.U8 [R1+0x59], R23 ;  /* 0x0000591701007387 */ /* 0x000fe80000100000 */
[----:B------:R-:W-:Y:S04]  /*0c90*/  STL.U8 [R1+0x4c], R15 ;  /* 0x00004c0f01007387 */ /* 0x000fe80000100000 */
[----:B------:R1:W-:Y:S04]  /*0ca0*/  STL.U8 [R1+0x58], R15 ;  /* 0x0000580f01007387 */ /* 0x0003e80000100000 */
[----:B------:R-:W-:Y:S04]  /*0cb0*/  STL.U8 [R1+0x4d], R17 ;  /* 0x00004d1101007387 */ /* 0x000fe80000100000 */
[----:B------:R-:W-:Y:S04]  /*0cc0*/  STL.U8 [R1+0x57], R17 ;  /* 0x0000571101007387 */ /* 0x000fe80000100000 */
[----:B------:R-:W-:Y:S04]  /*0cd0*/  STL.U8 [R1+0x4e], R11 ;  /* 0x00004e0b01007387 */ /* 0x000fe80000100000 */
[----:B------:R1:W-:Y:S04]  /*0ce0*/  STL.U8 [R1+0x56], R11 ;  /* 0x0000560b01007387 */ /* 0x0003e80000100000 */
[----:B0-----:R-:W5:Y:S04]  /*0cf0*/  LDG.E.U8 R13, desc[UR36][R2.64+-0x6] ;  /* 0xfffffa24020d7981 */ /* 0x001f68000c1e1100 */
[----:B------:R-:W5:Y:S04]  /*0d00*/  LDG.E.U8 R19, desc[UR36][R2.64+-0x5] ;  /* 0xfffffb2402137981 */ /* 0x000f68000c1e1100 */
[----:B-1----:R-:W5:Y:S04]  /*0d10*/  LDG.E.U8 R21, desc[UR36][R2.64+-0x4] ;  /* 0xfffffc2402157981 */ /* 0x002f68000c1e1100 */
[----:B------:R-:W5:Y:S04]  /*0d20*/  LDG.E.U8 R15, desc[UR36][R2.64+-0x3] ;  /* 0xfffffd24020f7981 */ /* 0x000f68000c1e1100 */
[----:B------:R-:W5:Y:S04]  /*0d30*/  LDG.E.U8 R25, desc[UR36][R2.64+-0x2] ;  /* 0xfffffe2402197981 */ /* 0x000f68000c1e1100 */
[----:B------:R-:W5:Y:S04]  /*0d40*/  LDG.E.U8 R23, desc[UR36][R2.64+-0x1] ;  /* 0xffffff2402177981 */ /* 0x000f68000c1e1100 */
[----:B------:R-:W5:Y:S04]  /*0d50*/  LDG.E.U8 R11, desc[UR36][R2.64] ;  /* 0x00000024020b7981 */ /* 0x000f68000c1e1100 */
[----:B------:R-:W5:Y:S04]  /*0d60*/  LDG.E.U8 R17, desc[UR36][R2.64+0x1] ;  /* 0x0000012402117981 */ /* 0x000f68000c1e1100 */
[----:B--2---:R0:W-:Y:S04]  /*0d70*/  STL.U8 [R1+0x50], R36 ;  /* 0x0000502401007387 */ /* 0x0041e80000100000 */
[----:B---3--:R1:W-:Y:S04]  /*0d80*/  STL.U8 [R1+0x51], R28 ;  /* 0x0000511c01007387 */ /* 0x0083e80000100000 */
[----:B----4-:R2:W-:Y:S04]  /*0d90*/  STL.U8 [R1+0x53], R12 ;  /* 0x0000530c01007387 */ /* 0x0105e80000100000 */
[----:B0-----:R-:W3:Y:S04]  /*0da0*/  LDG.E.U8 R36, desc[UR36][R6.64+-0x7] ;  /* 0xfffff92406247981 */ /* 0x001ee8000c1e1100 */
[----:B-1----:R-:W4:Y:S04]  /*0db0*/  LDG.E.U8 R28, desc[UR36][R6.64+-0x6] ;  /* 0xfffffa24061c7981 */ /* 0x002f28000c1e1100 */
[----:B--2---:R-:W2:Y:S01]  /*0dc0*/  LDG.E.U8 R12, desc[UR36][R6.64+-0x4] ;  /* 0xfffffc24060c7981 */ /* 0x004ea2000c1e1100 */
[----:B------:R-:W-:-:S04]  /*0dd0*/  UIADD3 UR6, UP0, UPT, UR5, UR6, URZ ;  /* 0x0000000605067290 */ /* 0x000fc8000ff1e0ff */
[----:B------:R-:W-:Y:S01]  /*0de0*/  UIADD3.X UR4, UPT, UPT, URZ, UR4, URZ, UP0, !UPT ;  /* 0x00000004ff047290 */ /* 0x000fe200087fe4ff */
[----:B------:R-:W-:Y:S04]  /*0df0*/  STL.U8 [R1+0x40], R27 ;  /* 0x0000401b01007387 */ /* 0x000fe80000100000 */
[----:B------:R0:W-:Y:S04]  /*0e00*/  STL.U8 [R1+0x46], R27 ;  /* 0x0000461b01007387 */ /* 0x0001e80000100000 */
[----:B0-----:R0:W2:Y:S02]  /*0e10*/  LDG.E.U8 R27, desc[UR36][R2.64+0x2] ;  /* 0x00000224021b7981 */ /* 0x0010a4000c1e1100 */
[----:B0-----:R-:W-:Y:S01]  /*0e20*/  MOV R2, UR6 ;  /* 0x0000000600027c02 */ /* 0x001fe20008000f00 */
[----:B------:R-:W-:Y:S01]  /*0e30*/  IMAD.U32 R3, RZ, RZ, UR4 ;  /* 0x00000004ff037e24 */ /* 0x000fe2000f8e00ff */
[----:B------:R-:W-:Y:S01]  /*0e40*/  STL.U8 [R1+0x4f], R9 ;  /* 0x00004f0901007387 */ /* 0x000fe20000100000 */
[----:B------:R-:W-:-:S03]  /*0e50*/  UIADD3 UR6, UP0, UPT, UR5, UR6, URZ ;  /* 0x0000000605067290 */ /* 0x000fc6000ff1e0ff */
[----:B------:R0:W-:Y:S04]  /*0e60*/  STL.U8 [R1+0x55], R9 ;  /* 0x0000550901007387 */ /* 0x0001e80000100000 */
[----:B------:R1:W-:Y:S01]  /*0e70*/  STL.U8 [R1+0x54], R16 ;  /* 0x0000541001007387 */ /* 0x0003e20000100000 */
[----:B------:R-:W-:-:S03]  /*0e80*/  UIADD3.X UR4, UPT, UPT, URZ, UR4, URZ, UP0, !UPT ;  /* 0x00000004ff047290 */ /* 0x000fc600087fe4ff */
[----:B0-----:R-:W2:Y:S04]  /*0e90*/  LDG.E.U8 R9, desc[UR36][R6.64+-0x1] ;  /* 0xffffff2406097981 */ /* 0x001ea8000c1e1100 */
[----:B-1----:R-:W2:Y:S04]  /*0ea0*/  LDG.E.U8 R16, desc[UR36][R6.64+-0x3] ;  /* 0xfffffd2406107981 */ /* 0x002ea8000c1e1100 */
[----:B------:R0:W-:Y:S04]  /*0eb0*/  STL.U8 [R1+0x52], R8 ;  /* 0x0000520801007387 */ /* 0x0001e80000100000 */
[----:B0-----:R-:W2:Y:S04]  /*0ec0*/  LDG.E.U8 R8, desc[UR36][R6.64+-0x5] ;  /* 0xfffffb2406087981 */ /* 0x001ea8000c1e1100 */
[----:B------:R-:W-:Y:S04]  /*0ed0*/  STL.U8 [R1+0x5a], R26 ;  /* 0x00005a1a01007387 */ /* 0x000fe80000100000 */
[----:B------:R-:W-:Y:S04]  /*0ee0*/  STL.U8 [R1+0x68], R26 ;  /* 0x0000681a01007387 */ /* 0x000fe80000100000 */
[----:B------:R-:W-:Y:S04]  /*0ef0*/  STL.U8 [R1+0x5b], R10 ;  /* 0x00005b0a01007387 */ /* 0x000fe80000100000 */
[----:B------:R0:W-:Y:S04]  /*0f00*/  STL.U8 [R1+0x67], R10 ;  /* 0x0000670a01007387 */ /* 0x0001e80000100000 */
[----:B------:R-:W-:Y:S04]  /*0f10*/  STL.U8 [R1+0x5c], R0 ;  /* 0x00005c0001007387 */ /* 0x000fe80000100000 */
[----:B------:R-:W-:Y:S04]  /*0f20*/  STL.U8 [R1+0x66], R0 ;  /* 0x0000660001007387 */ /* 0x000fe80000100000 */
[----:B-----5:R-:W-:Y:S04]  /*0f30*/  STL.U8 [R1+0x5d], R22 ;  /* 0x00005d1601007387 */ /* 0x020fe80000100000 */
[----:B------:R1:W-:Y:S04]  /*0f40*/  STL.U8 [R1+0x65], R22 ;  /* 0x0000651601007387 */ /* 0x0003e80000100000 */
[----:B------:R-:W-:Y:S04]  /*0f50*/  STL.U8 [R1+0x5e], R20 ;  /* 0x00005e1401007387 */ /* 0x000fe80000100000 */
[----:B------:R5:W-:Y:S04]  /*0f60*/  STL.U8 [R1+0x64], R20 ;  /* 0x0000641401007387 */ /* 0x000be80000100000 */
[----:B------:R5:W-:Y:S04]  /*0f70*/  STL.U8 [R1+0x60], R18 ;  /* 0x0000601201007387 */ /* 0x000be80000100000 */
[----:B------:R-:W-:Y:S04]  /*0f80*/  STL.U8 [R1+0x69], R34 ;  /* 0x0000692201007387 */ /* 0x000fe80000100000 */
[----:B------:R5:W-:Y:S04]  /*0f90*/  STL.U8 [R1+0x77], R34 ;  /* 0x0000772201007387 */ /* 0x000be80000100000 */
[----:B0-----:R-:W2:Y:S04]  /*0fa0*/  LDG.E.U8 R10, desc[UR36][R6.64+-0x2] ;  /* 0xfffffe24060a7981 */ /* 0x001ea8000c1e1100 */
[----:B------:R-:W2:Y:S04]  /*0fb0*/  LDG.E.U8 R26, desc[UR36][R6.64] ;  /* 0x00000024061a7981 */ /* 0x000ea8000c1e1100 */
[----:B-1----:R-:W2:Y:S04]  /*0fc0*/  LDG.E.U8 R22, desc[UR36][R6.64+0x1] ;  /* 0x0000012406167981 */ /* 0x002ea8000c1e1100 */
[----:B------:R0:W2:Y:S04]  /*0fd0*/  LDG.E.U8 R0, desc[UR36][R6.64+0x2] ;  /* 0x0000022406007981 */ /* 0x0000a8000c1e1100 */
[----:B-----5:R-:W5:Y:S04]  /*0fe0*/  LDG.E.U8 R20, desc[UR36][R2.64+-0x7] ;  /* 0xfffff92402147981 */ /* 0x020f68000c1e1100 */
[----:B------:R-:W5:Y:S04]  /*0ff0*/  LDG.E.U8 R18, desc[UR36][R2.64+-0x6] ;  /* 0xfffffa2402127981 */ /* 0x000f68000c1e1100 */
[----:B------:R-:W5:Y:S01]  /*1000*/  LDG.E.U8 R34, desc[UR36][R2.64+-0x5] ;  /* 0xfffffb2402227981 */ /* 0x000f62000c1e1100 */
[----:B0-----:R-:W-:Y:S01]  /*1010*/  MOV R6, UR6 ;  /* 0x0000000600067c02 */ /* 0x001fe20008000f00 */
[----:B------:R-:W-:-:S02]  /*1020*/  IMAD.U32 R7, RZ, RZ, UR4 ;  /* 0x00000004ff077e24 */ /* 0x000fc4000f8e00ff */
[----:B------:R-:W-:Y:S04]  /*1030*/  STL.U8 [R1+0x61], R30 ;  /* 0x0000611e01007387 */ /* 0x000fe80000100000 */
[----:B------:R0:W-:Y:S04]  /*1040*/  STL.U8 [R1+0x63], R32 ;  /* 0x0000632001007387 */ /* 0x0001e80000100000 */
[----:B------:R-:W-:Y:S04]  /*1050*/  STL.U8 [R1+0x5f], R24 ;  /* 0x00005f1801007387 */ /* 0x000fe80000100000 */
[----:B------:R1:W-:Y:S04]  /*1060*/  STL.U8 [R1+0x62], R14 ;  /* 0x0000620e01007387 */ /* 0x0003e80000100000 */
[----:B0-----:R-:W5:Y:S04]  /*1070*/  LDG.E.U8 R32, desc[UR36][R2.64+-0x4] ;  /* 0xfffffc2402207981 */ /* 0x001f68000c1e1100 */
[----:B------:R-:W5:Y:S04]  /*1080*/  LDG.E.U8 R30, desc[UR36][R2.64] ;  /* 0x00000024021e7981 */ /* 0x000f68000c1e1100 */
[----:B-1----:R-:W5:Y:S04]  /*1090*/  LDG.E.U8 R14, desc[UR36][R2.64+-0x3] ;  /* 0xfffffd24020e7981 */ /* 0x002f68000c1e1100 */
[----:B------:R-:W5:Y:S04]  /*10a0*/  LDG.E.U8 R24, desc[UR36][R2.64+0x1] ;  /* 0x0000012402187981 */ /* 0x000f68000c1e1100 */
        /* <DEDUP_REMOVED lines=8> */
[----:B------:R-:W-:Y:S04]  /*1130*/  STL.U8 [R1+0x6e], R25 ;  /* 0x00006e1901007387 */ /* 0x000fe80000100000 */
[----:B------:R-:W-:Y:S04]  /*1140*/  STL.U8 [R1+0x6f], R23 ;  /* 0x00006f1701007387 */ /* 0x000fe80000100000 */
[----:B------:R1:W-:Y:S04]  /*1150*/  STL.U8 [R1+0x70], R11 ;  /* 0x0000700b01007387 */ /* 0x0003e80000100000 */
[----:B------:R1:W-:Y:S04]  /*1160*/  STL.U8 [R1+0x71], R17 ;  /* 0x0000711101007387 */ /* 0x0003e80000100000 */
[----:B0-----:R-:W5:Y:S04]  /*1170*/  LDG.E.U8 R19, desc[UR36][R2.64+-0x2] ;  /* 0xfffffe2402137981 */ /* 0x001f68000c1e1100 */
[----:B------:R-:W5:Y:S04]  /*1180*/  LDG.E.U8 R13, desc[UR36][R2.64+-0x1] ;  /* 0xffffff24020d7981 */ /* 0x000f68000c1e1100 */
[----:B-1----:R0:W5:Y:S04]  /*1190*/  LDG.E.U8 R15, desc[UR36][R2.64+0x2] ;  /* 0x00000224020f7981 */ /* 0x002168000c1e1100 */
[----:B------:R-:W5:Y:S04]  /*11a0*/  LDG.E.U8 R21, desc[UR36][R6.64+-0x7] ;  /* 0xfffff92406157981 */ /* 0x000f68000c1e1100 */
[----:B------:R-:W5:Y:S04]  /*11b0*/  LDG.E.U8 R11, desc[UR36][R6.64+-0x6] ;  /* 0xfffffa24060b7981 */ /* 0x000f68000c1e1100 */
[----:B------:R-:W5:Y:S04]  /*11c0*/  LDG.E.U8 R17, desc[UR36][R6.64+-0x5] ;  /* 0xfffffb2406117981 */ /* 0x000f68000c1e1100 */
[----:B------:R-:W5:Y:S04]  /*11d0*/  LDG.E.U8 R25, desc[UR36][R6.64+-0x4] ;  /* 0xfffffc2406197981 */ /* 0x000f68000c1e1100 */
[----:B------:R-:W5:Y:S04]  /*11e0*/  LDG.E.U8 R23, desc[UR36][R6.64+-0x2] ;  /* 0xfffffe2406177981 */ /* 0x000f68000c1e1100 */
[----:B---3--:R-:W-:Y:S04]  /*11f0*/  STL.U8 [R1+0x78], R36 ;  /* 0x0000782401007387 */ /* 0x008fe80000100000 */
[----:B------:R-:W-:Y:S04]  /*1200*/  STL.U8 [R1+0x86], R36 ;  /* 0x0000862401007387 */ /* 0x000fe80000100000 */
[----:B----4-:R-:W-:Y:S04]  /*1210*/  STL.U8 [R1+0x79], R28 ;  /* 0x0000791c01007387 */ /* 0x010fe80000100000 */
[----:B------:R1:W-:Y:S04]  /*1220*/  STL.U8 [R1+0x85], R28 ;  /* 0x0000851c01007387 */ /* 0x0003e80000100000 */
[----:B--2---:R-:W-:Y:S04]  /*1230*/  STL.U8 [R1+0x7b], R12 ;  /* 0x00007b0c01007387 */ /* 0x004fe80000100000 */
[----:B------:R2:W-:Y:S04]  /*1240*/  STL.U8 [R1+0x83], R12 ;  /* 0x0000830c01007387 */ /* 0x0005e80000100000 */
[----:B-1----:R-:W3:Y:S04]  /*1250*/  LDG.E.U8 R28, desc[UR36][R6.64+-0x3] ;  /* 0xfffffd24061c7981 */ /* 0x002ee8000c1e1100 */
[----:B------:R-:W4:Y:S04]  /*1260*/  LDG.E.U8 R36, desc[UR36][R6.64+-0x1] ;  /* 0xffffff2406247981 */ /* 0x000f28000c1e1100 */
[----:B--2---:R-:W2:Y:S01]  /*1270*/  LDG.E.U8 R12, desc[UR36][R6.64+0x1] ;  /* 0x00000124060c7981 */ /* 0x004ea2000c1e1100 */
[----:B------:R-:W-:-:S04]  /*1280*/  UIADD3 UR6, UP0, UPT, UR5, UR6, URZ ;  /* 0x0000000605067290 */ /* 0x000fc8000ff1e0ff */
[----:B------:R-:W-:Y:S02]  /*1290*/  UIADD3.X UR4, UPT, UPT, URZ, UR4, URZ, UP0, !UPT ;  /* 0x00000004ff047290 */ /* 0x000fe400087fe4ff */
[----:B0-----:R-:W-:Y:S01]  /*12a0*/  MOV R2, UR6 ;  /* 0x0000000600027c02 */ /* 0x001fe20008000f00 */
[----:B------:R-:W-:-:S03]  /*12b0*/  UIADD3 UR6, UP0, UPT, UR5, UR6, URZ ;  /* 0x0000000605067290 */ /* 0x000fc6000ff1e0ff */
[----:B------:R-:W-:Y:S01]  /*12c0*/  IMAD.U32 R3, RZ, RZ, UR4 ;  /* 0x00000004ff037e24 */ /* 0x000fe2000f8e00ff */
[----:B------:R-:W-:Y:S01]  /*12d0*/  STL.U8 [R1+0x21], R29 ;  /* 0x0000211d01007387 */ /* 0x000fe20000100000 */
[----:B------:R-:W-:-:S03]  /*12e0*/  UIADD3.X UR4, UPT, UPT, URZ, UR4, URZ, UP0, !UPT ;  /* 0x00000004ff047290 */ /* 0x000fc600087fe4ff */
[----:B------:R0:W-:Y:S04]  /*12f0*/  STL.U8 [R1+0x29], R29 ;  /* 0x0000291d01007387 */ /* 0x0001e80000100000 */
[----:B------:R1:W-:Y:S04]  /*1300*/  STL.U8 [R1+0x7e], R9 ;  /* 0x00007e0901007387 */ /* 0x0003e80000100000 */
[----:B------:R-:W-:Y:S04]  /*1310*/  STL.U8 [R1+0x7c], R16 ;  /* 0x00007c1001007387 */ /* 0x000fe80000100000 */
[----:B------:R1:W-:Y:S04]  /*1320*/  STL.U8 [R1+0x82], R16 ;  /* 0x0000821001007387 */ /* 0x0003e80000100000 */
[----:B0-----:R-:W2:Y:S04]  /*1330*/  LDG.E.U8 R29, desc[UR36][R2.64+-0x7] ;  /* 0xfffff924021d7981 */ /* 0x001ea8000c1e1100 */
[----:B-1----:R-:W2:Y:S04]  /*1340*/  LDG.E.U8 R9, desc[UR36][R2.64+-0x4] ;  /* 0xfffffc2402097981 */ /* 0x002ea8000c1e1100 */
[----:B------:R-:W2:Y:S04]  /*1350*/  LDG.E.U8 R16, desc[UR36][R2.64+-0x2] ;  /* 0xfffffe2402107981 */ /* 0x000ea8000c1e1100 */
[----:B------:R0:W-:Y:S04]  /*1360*/  STL.U8 [R1+0x72], R27 ;  /* 0x0000721b01007387 */ /* 0x0001e80000100000 */
[----:B------:R-:W-:Y:S04]  /*1370*/  STL.U8 [R1+0x7a], R8 ;  /* 0x00007a0801007387 */ /* 0x000fe80000100000 */
[----:B------:R1:W-:Y:S04]  /*1380*/  STL.U8 [R1+0x84], R8 ;  /* 0x0000840801007387 */ /* 0x0003e80000100000 */
[----:B0-----:R-:W2:Y:S04]  /*1390*/  LDG.E.U8 R27, desc[UR36][R6.64+0x2] ;  /* 0x00000224061b7981 */ /* 0x001ea8000c1e1100 */
[----:B-1----:R-:W2:Y:S04]  /*13a0*/  LDG.E.U8 R8, desc[UR36][R6.64] ;  /* 0x0000002406087981 */ /* 0x002ea8000c1e1100 */
[----:B------:R0:W-:Y:S04]  /*13b0*/  STL.U8 [R1+0x7d], R10 ;  /* 0x00007d0a01007387 */ /* 0x0001e80000100000 */
[----:B------:R1:W-:Y:S04]  /*13c0*/  STL.U8 [R1+0x7f], R26 ;  /* 0x00007f1a01007387 */ /* 0x0003e80000100000 */
[----:B------:R-:W-:Y:S04]  /*13d0*/  STL.U8 [R1+0x80], R22 ;  /* 0x0000801601007387 */ /* 0x000fe80000100000 */
[----:B------:R1:W-:Y:S04]  /*13e0*/  STL.U8 [R1+0x81], R0 ;  /* 0x0000810001007387 */ /* 0x0003e80000100000 */
[----:B-----5:R-:W-:Y:S04]  /*13f0*/  STL.U8 [R1+0x87], R20 ;  /* 0x0000871401007387 */ /* 0x020fe80000100000 */
[----:B------:R-:W-:Y:S04]  /*1400*/  STL.U8 [R1+0x95], R20 ;  /* 0x0000951401007387 */ /* 0x000fe80000100000 */
[----:B------:R-:W-:Y:S04]  /*1410*/  STL.U8 [R1+0x88], R18 ;  /* 0x0000881201007387 */ /* 0x000fe80000100000 */
[----:B------:R5:W-:Y:S04]  /*1420*/  STL.U8 [R1+0x94], R18 ;  /* 0x0000941201007387 */ /* 0x000be80000100000 */
[----:B------:R-:W-:Y:S04]  /*1430*/  STL.U8 [R1+0x89], R34 ;  /* 0x0000892201007387 */ /* 0x000fe80000100000 */
[----:B------:R5:W-:Y:S04]  /*1440*/  STL.U8 [R1+0x93], R34 ;  /* 0x0000932201007387 */ /* 0x000be80000100000 */
[----:B0-----:R-:W2:Y:S04]  /*1450*/  LDG.E.U8 R10, desc[UR36][R2.64+-0x6] ;  /* 0xfffffa24020a7981 */ /* 0x001ea8000c1e1100 */
[----:B-1----:R-:W2:Y:S04]  /*1460*/  LDG.E.U8 R26, desc[UR36][R2.64+-0x5] ;  /* 0xfffffb24021a7981 */ /* 0x002ea8000c1e1100 */
[----:B------:R-:W2:Y:S04]  /*1470*/  LDG.E.U8 R0, desc[UR36][R2.64+-0x3] ;  /* 0xfffffd2402007981 */ /* 0x000ea8000c1e1100 */
[----:B-----5:R-:W5:Y:S04]  /*1480*/  LDG.E.U8 R18, desc[UR36][R2.64+-0x1] ;  /* 0xffffff2402127981 */ /* 0x020f68000c1e1100 */
[----:B------:R-:W5:Y:S04]  /*1490*/  LDG.E.U8 R20, desc[UR36][R2.64] ;  /* 0x0000002402147981 */ /* 0x000f68000c1e1100 */
[----:B------:R-:W5:Y:S04]  /*14a0*/  LDG.E.U8 R22, desc[UR36][R2.64+0x1] ;  /* 0x0000012402167981 */ /* 0x000f68000c1e1100 */
[----:B------:R0:W5:Y:S02]  /*14b0*/  LDG.E.U8 R34, desc[UR36][R2.64+0x2] ;  /* 0x0000022402227981 */ /* 0x000164000c1e1100 */
[----:B0-----:R-:W-:Y:S01]  /*14c0*/  MOV R2, UR6 ;  /* 0x0000000600027c02 */ /* 0x001fe20008000f00 */
[----:B------:R-:W-:Y:S01]  /*14d0*/  UIADD3 UR6, UP0, UPT, UR5, UR6, URZ ;  /* 0x0000000605067290 */ /* 0x000fe2000ff1e0ff */
[----:B------:R-:W-:-:S03]  /*14e0*/  IMAD.U32 R3, RZ, RZ, UR4 ;  /* 0x00000004ff037e24 */ /* 0x000fc6000f8e00ff */
[----:B------:R-:W-:Y:S02]  /*14f0*/  UIADD3.X UR4, UPT, UPT, URZ, UR4, URZ, UP0, !UPT ;  /* 0x00000004ff047290 */ /* 0x000fe400087fe4ff */
[----:B------:R-:W-:Y:S01]  /*1500*/  MOV R6, UR6 ;  /* 0x0000000600067c02 */ /* 0x000fe20008000f00 */
[----:B------:R-:W-:Y:S03]  /*1510*/  STL.U8 [R1+0x8a], R32 ;  /* 0x00008a2001007387 */ /* 0x000fe60000100000 */
[----:B------:R-:W-:Y:S01]  /*1520*/  IMAD.U32 R7, RZ, RZ, UR4 ;  /* 0x00000004ff077e24 */ /* 0x000fe2000f8e00ff */
[----:B------:R-:W-:Y:S04]  /*1530*/  STL.U8 [R1+0x92], R32 ;  /* 0x0000922001007387 */ /* 0x000fe80000100000 */
[----:B------:R0:W-:Y:S04]  /*1540*/  STL.U8 [R1+0x8e], R30 ;  /* 0x00008e1e01007387 */ /* 0x0001e80000100000 */
[----:B------:R-:W-:Y:S04]  /*1550*/  STL.U8 [R1+0x8b], R14 ;  /* 0x00008b0e01007387 */ /* 0x000fe80000100000 */
        /* <DEDUP_REMOVED lines=17> */
[----:B------:R1:W-:Y:S04]  /*1670*/  STL.U8 [R1+0x9b], R23 ;  /* 0x00009b1701007387 */ /* 0x0003e80000100000 */
[----:B0-----:R-:W5:Y:S04]  /*1680*/  LDG.E.U8 R11, desc[UR36][R2.64+-0x5] ;  /* 0xfffffb24020b7981 */ /* 0x001f68000c1e1100 */
[----:B------:R-:W5:Y:S04]  /*1690*/  LDG.E.U8 R13, desc[UR36][R2.64+-0x4] ;  /* 0xfffffc24020d7981 */ /* 0x000f68000c1e1100 */
[----:B------:R-:W5:Y:S04]  /*16a0*/  LDG.E.U8 R15, desc[UR36][R2.64+-0x3] ;  /* 0xfffffd24020f7981 */ /* 0x000f68000c1e1100 */
[----:B---3--:R-:W-:Y:S04]  /*16b0*/  STL.U8 [R1+0x9a], R28 ;  /* 0x00009a1c01007387 */ /* 0x008fe80000100000 */
[----:B------:R-:W-:Y:S04]  /*16c0*/  STL.U8 [R1+0xa0], R28 ;  /* 0x0000a01c01007387 */ /* 0x000fe80000100000 */
[----:B----4-:R0:W-:Y:S04]  /*16d0*/  STL.U8 [R1+0x9c], R36 ;  /* 0x00009c2401007387 */ /* 0x0101e80000100000 */
[----:B-1----:R-:W3:Y:S04]  /*16e0*/  LDG.E.U8 R17, desc[UR36][R2.64+-0x2] ;  /* 0xfffffe2402117981 */ /* 0x002ee8000c1e1100 */
[----:B------:R-:W4:Y:S04]  /*16f0*/  LDG.E.U8 R19, desc[UR36][R2.64+-0x1] ;  /* 0xffffff2402137981 */ /* 0x000f28000c1e1100 */
[----:B------:R-:W4:Y:S04]  /*1700*/  LDG.E.U8 R21, desc[UR36][R2.64] ;  /* 0x0000002402157981 */ /* 0x000f28000c1e1100 */
[----:B------:R-:W4:Y:S04]  /*1710*/  LDG.E.U8 R25, desc[UR36][R2.64+0x1] ;  /* 0x0000012402197981 */ /* 0x000f28000c1e1100 */
[----:B------:R-:W4:Y:S04]  /*1720*/  LDG.E.U8 R23, desc[UR36][R2.64+0x2] ;  /* 0x0000022402177981 */ /* 0x000f28000c1e1100 */
[----:B--2---:R1:W-:Y:S04]  /*1730*/  STL.U8 [R1+0x9e], R12 ;  /* 0x00009e0c01007387 */ /* 0x0043e80000100000 */
[----:B0-----:R-:W2:Y:S04]  /*1740*/  LDG.E.U8 R36, desc[UR36][R6.64+-0x2] ;  /* 0xfffffe2406247981 */ /* 0x001ea8000c1e1100 */
[----:B------:R-:W2:Y:S04]  /*1750*/  LDG.E.U8 R28, desc[UR36][R6.64+-0x6] ;  /* 0xfffffa24061c7981 */ /* 0x000ea8000c1e1100 */
[----:B-1----:R-:W2:Y:S04]  /*1760*/  LDG.E.U8 R12, desc[UR36][R6.64+-0x4] ;  /* 0xfffffc24060c7981 */ /* 0x002ea8000c1e1100 */
[----:B------:R-:W2:Y:S04]  /*1770*/  LDG.E.U8 R2, desc[UR36][R6.64+-0x3] ;  /* 0xfffffd2406027981 */ /* 0x000ea8000c1e1100 */
[----:B------:R-:W-:Y:S04]  /*1780*/  STL.U8 [R1+0x6], R31 ;  /* 0x0000061f01007387 */ /* 0x000fe80000100000 */
        /* <DEDUP_REMOVED lines=11> */
[----:B------:R0:W-:Y:S04]  /*1840*/  STL.U8 [R1+0xaf], R0 ;  /* 0x0000af0001007387 */ /* 0x0001e80000100000 */
[----:B-----5:R1:W-:Y:S04]  /*1850*/  STL.U8 [R1+0xab], R18 ;  /* 0x0000ab1201007387 */ /* 0x0203e80000100000 */
[----:B------:R5:W-:Y:S04]  /*1860*/  STL.U8 [R1+0xac], R20 ;  /* 0x0000ac1401007387 */ /* 0x000be80000100000 */
[----:B------:R5:W-:Y:S04]  /*1870*/  STL.U8 [R1+0xad], R22 ;  /* 0x0000ad1601007387 */ /* 0x000be80000100000 */
[----:B------:R-:W-:Y:S04]  /*1880*/  STL.U8 [R1+0xae], R34 ;  /* 0x0000ae2201007387 */ /* 0x000fe80000100000 */
[----:B------:R-:W-:Y:S04]  /*1890*/  STL.U8 [R1+0xb4], R30 ;  /* 0x0000b41e01007387 */ /* 0x000fe80000100000 */
[----:B------:R5:W-:Y:S04]  /*18a0*/  STL.U8 [R1+0xc2], R30 ;  /* 0x0000c21e01007387 */ /* 0x000be80000100000 */
[----:B------:R-:W-:Y:S04]  /*18b0*/  STL.U8 [R1+0xb5], R32 ;  /* 0x0000b52001007387 */ /* 0x000fe80000100000 */
[----:B------:R5:W-:Y:S04]  /*18c0*/  STL.U8 [R1+0xc1], R32 ;  /* 0x0000c12001007387 */ /* 0x000be80000100000 */
        /* <DEDUP_REMOVED lines=8> */
[----:B---3--:R-:W-:Y:S04]  /*1950*/  STL.U8 [R1+0xb9], R17 ;  /* 0x0000b91101007387 */ /* 0x008fe80000100000 */
[----:B----4-:R-:W-:Y:S04]  /*1960*/  STL.U8 [R1+0xba], R19 ;  /* 0x0000ba1301007387 */ /* 0x010fe80000100000 */
[----:B------:R-:W-:Y:S04]  /*1970*/  STL.U8 [R1+0xbb], R21 ;  /* 0x0000bb1501007387 */ /* 0x000fe80000100000 */
[----:B------:R-:W-:Y:S04]  /*1980*/  STL.U8 [R1+0xbc], R25 ;  /* 0x0000bc1901007387 */ /* 0x000fe80000100000 */
[----:B------:R-:W-:Y:S04]  /*1990*/  STL.U8 [R1+0xbd], R23 ;  /* 0x0000bd1701007387 */ /* 0x000fe80000100000 */
[----:B--2---:R2:W-:Y:S04]  /*19a0*/  STL.U8 [R1+0xc8], R36 ;  /* 0x0000c82401007387 */ /* 0x0045e80000100000 */
[----:B------:R-:W-:Y:S04]  /*19b0*/  STL.U8 [R1+0xc4], R28 ;  /* 0x0000c41c01007387 */ /* 0x000fe80000100000 */
[----:B------:R-:W-:Y:S04]  /*19c0*/  STL.U8 [R1+0xc6], R12 ;  /* 0x0000c60c01007387 */ /* 0x000fe80000100000 */
[----:B------:R-:W-:Y:S04]  /*19d0*/  STL.U8 [R1+0xc7], R2 ;  /* 0x0000c70201007387 */ /* 0x000fe80000100000 */
[----:B0-----:R-:W3:Y:S01]  /*19e0*/  LDG.E.U8 R0, desc[UR36][R6.64+-0x1] ;  /* 0xffffff2406007981 */ /* 0x001ee2000c1e1100 */
[----:B------:R-:W-:-:S04]  /*19f0*/  UIADD3 UR5, UP0, UPT, UR5, UR6, URZ ;  /* 0x0000000605057290 */ /* 0x000fc8000ff1e0ff */
[----:B------:R-:W-:Y:S02]  /*1a00*/  UIADD3.X UR4, UPT, UPT, URZ, UR4, URZ, UP0, !UPT ;  /* 0x00000004ff047290 */ /* 0x000fe400087fe4ff */
[----:B------:R-:W-:-:S04]  /*1a10*/  MOV R8, UR5 ;  /* 0x0000000500087c02 */ /* 0x000fc80008000f00 */
[----:B------:R-:W-:Y:S01]  /*1a20*/  IMAD.U32 R9, RZ, RZ, UR4 ;  /* 0x00000004ff097e24 */ /* 0x000fe2000f8e00ff */
[----:B---3--:R0:W-:Y:S04]  /*1a30*/  STL.U8 [R1+0xc9], R0 ;  /* 0x0000c90001007387 */ /* 0x0081e80000100000 */
[----:B------:R-:W3:Y:S04]  /*1a40*/  LDG.E.U8 R10, desc[UR36][R6.64] ;  /* 0x00000024060a7981 */ /* 0x000ee8000c1e1100 */
[----:B------:R-:W4:Y:S04]  /*1a50*/  LDG.E.U8 R16, desc[UR36][R6.64+0x1] ;  /* 0x0000012406107981 */ /* 0x000f28000c1e1100 */
[----:B-1----:R-:W4:Y:S04]  /*1a60*/  LDG.E.U8 R18, desc[UR36][R6.64+0x2] ;  /* 0x0000022406127981 */ /* 0x002f28000c1e1100 */
[----:B-----5:R-:W5:Y:S04]  /*1a70*/  LDG.E.U8 R20, desc[UR36][R8.64+-0x7] ;  /* 0xfffff92408147981 */ /* 0x020f68000c1e1100 */
[----:B------:R-:W5:Y:S04]  /*1a80*/  LDG.E.U8 R22, desc[UR36][R8.64+-0x6] ;  /* 0xfffffa2408167981 */ /* 0x000f68000c1e1100 */
[----:B------:R-:W5:Y:S04]  /*1a90*/  LDG.E.U8 R26, desc[UR36][R8.64+-0x5] ;  /* 0xfffffb24081a7981 */ /* 0x000f68000c1e1100 */
[----:B------:R-:W5:Y:S04]  /*1aa0*/  LDG.E.U8 R30, desc[UR36][R8.64+-0x4] ;  /* 0xfffffc24081e7981 */ /* 0x000f68000c1e1100 */
[----:B------:R-:W5:Y:S04]  /*1ab0*/  LDG.E.U8 R32, desc[UR36][R8.64+-0x3] ;  /* 0xfffffd2408207981 */ /* 0x000f68000c1e1100 */
[----:B------:R-:W5:Y:S04]  /*1ac0*/  LDG.E.U8 R34, desc[UR36][R8.64+-0x2] ;  /* 0xfffffe2408227981 */ /* 0x000f68000c1e1100 */
[----:B--2---:R-:W2:Y:S04]  /*1ad0*/  LDG.E.U8 R36, desc[UR36][R8.64+-0x1] ;  /* 0xffffff2408247981 */ /* 0x004ea8000c1e1100 */
[----:B0-----:R-:W2:Y:S04]  /*1ae0*/  LDG.E.U8 R0, desc[UR36][R8.64] ;  /* 0x0000002408007981 */ /* 0x001ea8000c1e1100 */
[----:B------:R-:W2:Y:S04]  /*1af0*/  LDG.E.U8 R3, desc[UR36][R8.64+0x1] ;  /* 0x0000012408037981 */ /* 0x000ea8000c1e1100 */
[----:B------:R-:W2:Y:S04]  /*1b00*/  LDG.E.U8 R11, desc[UR36][R8.64+0x2] ;  /* 0x00000224080b7981 */ /* 0x000ea8000c1e1100 */
[----:B------:R1:W-:Y:S04]  /*1b10*/  STL.U8 [R1+0xcd], R2 ;  /* 0x0000cd0201007387 */ /* 0x0003e80000100000 */
[----:B------:R1:W-:Y:S04]  /*1b20*/  STL.U8 [R1+0xce], R12 ;  /* 0x0000ce0c01007387 */ /* 0x0003e80000100000 */
[----:B------:R1:W-:Y:S04]  /*1b30*/  STL.U8 [R1+0xcf], R14 ;  /* 0x0000cf0e01007387 */ /* 0x0003e80000100000 */
[----:B------:R1:W-:Y:S04]  /*1b40*/  STL.U8 [R1+0xd0], R28 ;  /* 0x0000d01c01007387 */ /* 0x0003e80000100000 */
[----:B------:R1:W-:Y:S04]  /*1b50*/  STL.U8 [R1+0xd1], R24 ;  /* 0x0000d11801007387 */ /* 0x0003e80000100000 */
[----:B---3--:R1:W-:Y:S04]  /*1b60*/  STL.U8 [R1+0xca], R10 ;  /* 0x0000ca0a01007387 */ /* 0x0083e80000100000 */
[----:B----4-:R1:W-:Y:S04]  /*1b70*/  STL.U8 [R1+0xcb], R16 ;  /* 0x0000cb1001007387 */ /* 0x0103e80000100000 */
[----:B------:R1:W-:Y:S04]  /*1b80*/  STL.U8 [R1+0xcc], R18 ;  /* 0x0000cc1201007387 */ /* 0x0003e80000100000 */
[----:B-----5:R1:W-:Y:S04]  /*1b90*/  STL.U8 [R1+0xd2], R20 ;  /* 0x0000d21401007387 */ /* 0x0203e80000100000 */
[----:B------:R1:W-:Y:S04]  /*1ba0*/  STL.U8 [R1+0xe0], R20 ;  /* 0x0000e01401007387 */ /* 0x0003e80000100000 */
        /* <DEDUP_REMOVED lines=9> */
[----:B--2---:R1:W-:Y:S04]  /*1c40*/  STL.U8 [R1+0xd8], R36 ;  /* 0x0000d82401007387 */ /* 0x0043e80000100000 */
[----:B------:R1:W-:Y:S04]  /*1c50*/  STL.U8 [R1+0xd9], R0 ;  /* 0x0000d90001007387 */ /* 0x0003e80000100000 */
[----:B------:R1:W-:Y:S04]  /*1c60*/  STL.U8 [R1+0xda], R3 ;  /* 0x0000da0301007387 */ /* 0x0003e80000100000 */
[----:B------:R1:W-:Y:S01]  /*1c70*/  STL.U8 [R1+0xdb], R11 ;  /* 0x0000db0b01007387 */ /* 0x0003e20000100000 */
[----:B------:R-:W-:Y:S05]  /*1c80*/  BRA `(.L_x_1) ;  /* 0x0000000c00a07947 */ /* 0x000fea0003800000 */
.L_x_0:
[----:B------:R-:W0:Y:S01]  /*1c90*/  LDCU.64 UR6, c[0x0][0x380] ;  /* 0x00007000ff0677ac */ /* 0x000e220008000a00 */
[----:B------:R-:W-:-:S04]  /*1ca0*/  UIADD3 UR5, UPT, UPT, UR38, UR39, URZ ;  /* 0x0000002726057290 */ /* 0x000fc8000fffe0ff */
[----:B0-----:R-:W-:-:S04]  /*1cb0*/  UIADD3 UR4, UP0, UPT, UR5, UR6, URZ ;  /* 0x0000000605047290 */ /* 0x001fc8000ff1e0ff */
[----:B------:R-:W-:Y:S02]  /*1cc0*/  ULEA.HI.X.SX32 UR5, UR5, UR7, 0x1, UP0 ;  /* 0x0000000705057291 */ /* 0x000fe400080f0eff */
[----:B------:R-:W-:-:S04]  /*1cd0*/  MOV R6, UR4 ;  /* 0x0000000400067c02 */ /* 0x000fc80008000f00 */
[----:B------:R-:W-:-:S05]  /*1ce0*/  IMAD.U32 R7, RZ, RZ, UR5 ;  /* 0x00000005ff077e24 */ /* 0x000fca000f8e00ff */
[----:B------:R-:W2:Y:S01]  /*1cf0*/  LDG.E.U8 R0, desc[UR36][R6.64] ;  /* 0x0000002406007981 */ /* 0x000ea2000c1e1100 */
[----:B------:R-:W-:-:S03]  /*1d00*/  HFMA2 R2, -RZ, RZ, 0, 1.5199184417724609375e-05 ;  /* 0x000000ffff027431 */ /* 0x000fc600000001ff */
[----:B------:R0:W-:Y:S04]  /*1d10*/  STL.U8 [R1], RZ ;  /* 0x000000ff01007387 */ /* 0x0001e80000100000 */
[----:B------:R0:W-:Y:S04]  /*1d20*/  STL.U8 [R1+0x1], RZ ;  /* 0x000001ff01007387 */ /* 0x0001e80000100000 */
        /* <DEDUP_REMOVED lines=72> */
[----:B--2---:R0:W-:Y:S04]  /*21b0*/  STL.U8 [R1+0x70], R0 ;  /* 0x0000700001007387 */ /* 0x0041e80000100000 */
        /* <DEDUP_REMOVED lines=148> */
[----:B------:R0:W-:Y:S02]  /*2b00*/  STL.U8 [R1+0xe0], R2 ;  /* 0x0000e00201007387 */ /* 0x0001e40000100000 */
.L_x_1:
[----:B------:R-:W-:Y:S01]  /*2b10*/  IMAD.MOV.U32 R6, RZ, RZ, RZ ;  /* 0x000000ffff067224 */ /* 0x000fe200078e00ff */
[----:B------:R-:W-:Y:S01]  /*2b20*/  MOV R7, 0xe1 ;  /* 0x000000e100077802 */ /* 0x000fe20000000f00 */
[----:B------:R-:W-:Y:S01]  /*2b30*/  IMAD.MOV.U32 R21, RZ, RZ, 0x0 ;  /* 0x00000000ff157424 */ /* 0x000fe200078e00ff */
[----:B-1----:R-:W-:-:S07]  /*2b40*/  MOV R20, 0x2b60 ;  /* 0x00002b6000147802 */ /* 0x002fce0000000f00 */
[----:B0-----:R-:W-:Y:S05]  /*2b50*/  CALL.REL.NOINC `($_Z14medianFilter15PhS_$_Z9QuickSortPhii) ;  /* 0x0000000000247944 */ /* 0x001fea0003c00000 */
[----:B------:R-:W2:Y:S01]  /*2b60*/  LDL.U8 R5, [R1+0x70] ;  /* 0x0000700001057983 */ /* 0x000ea20000100000 */
[----:B------:R-:W0:Y:S01]  /*2b70*/  LDCU.64 UR4, c[0x0][0x388] ;  /* 0x00007100ff0477ac */ /* 0x000e220008000a00 */
[----:B------:R-:W-:-:S04]  /*2b80*/  UIADD3 UR6, UPT, UPT, UR38, UR39, URZ ;  /* 0x0000002726067290 */ /* 0x000fc8000fffe0ff */
[----:B0-----:R-:W-:-:S04]  /*2b90*/  UIADD3 UR4, UP0, UPT, UR6, UR4, URZ ;  /* 0x0000000406047290 */ /* 0x001fc8000ff1e0ff */
[----:B------:R-:W-:Y:S02]  /*2ba0*/  ULEA.HI.X.SX32 UR5, UR6, UR5, 0x1, UP0 ;  /* 0x0000000506057291 */ /* 0x000fe400080f0eff */
[----:B------:R-:W-:-:S04]  /*2bb0*/  MOV R2, UR4 ;  /* 0x0000000400027c02 */ /* 0x000fc80008000f00 */
[----:B------:R-:W-:-:S05]  /*2bc0*/  IMAD.U32 R3, RZ, RZ, UR5 ;  /* 0x00000005ff037e24 */ /* 0x000fca000f8e00ff */
[----:B--2---:R-:W-:Y:S01]  /*2bd0*/  STG.E.U8 desc[UR36][R2.64], R5 ;  /* 0x0000000502007986 */ /* 0x004fe2000c101124 */
[----:B------:R-:W-:Y:S05]  /*2be0*/  EXIT ;  /* 0x000000000000794d */ /* 0x000fea0003800000 */
        .type           $_Z14medianFilter15PhS_$_Z9QuickSortPhii,@function
        .size           $_Z14medianFilter15PhS_$_Z9QuickSortPhii,(.L_x_46 - $_Z14medianFilter15PhS_$_Z9QuickSortPhii)
$_Z14medianFilter15PhS_$_Z9QuickSortPhii:
[----:B------:R-:W-:-:S05]  /*2bf0*/  IADD3 R1, PT, PT, R1, -0x28, RZ ;  /* 0xffffffd801017810 */ /* 0x000fca0007ffe0ff */
[----:B------:R-:W-:Y:S04]  /*2c00*/  STL [R1+0x18], R21 ;  /* 0x0000181501007387 */ /* 0x000fe80000100800 */
[----:B------:R-:W-:Y:S04]  /*2c10*/  STL [R1+0x14], R20 ;  /* 0x0000141401007387 */ /* 0x000fe80000100800 */
[----:B------:R-:W-:Y:S04]  /*2c20*/  STL [R1+0x10], R19 ;  /* 0x0000101301007387 */ /* 0x000fe80000100800 */
[----:B------:R-:W-:Y:S04]  /*2c30*/  STL [R1], R2 ;  /* 0x0000000201007387 */ /* 0x000fe80000100800 */
[----:B------:R0:W-:Y:S04]  /*2c40*/  STL [R1+0x20], R23 ;  /* 0x0000201701007387 */ /* 0x0001e80000100800 */
[----:B------:R1:W-:Y:S04]  /*2c50*/  STL [R1+0x1c], R22 ;  /* 0x00001c1601007387 */ /* 0x0003e80000100800 */
[----:B------:R2:W-:Y:S01]  /*2c60*/  STL [R1+0xc], R18 ;  /* 0x00000c1201007387 */ /* 0x0005e20000100800 */
[----:B0-----:R-:W0:Y:S05]  /*2c70*/  BMOV.32.CLEAR R23, B7 ;  /* 0x0000000007177355 */ /* 0x001e2a0000100000 */
[----:B-1----:R-:W1:Y:S05]  /*2c80*/  BMOV.32.CLEAR R22, B6 ;  /* 0x0000000006167355 */ /* 0x002e6a0000100000 */
[----:B------:R-:W-:Y:S01]  /*2c90*/  BSSY.RECONVERGENT B7, `(.L_x_2) ;  /* 0x000003a000077945 */ /* 0x000fe20003800200 */
[----:B------:R3:W-:Y:S01]  /*2ca0*/  STL [R1+0x8], R17 ;  /* 0x0000081101007387 */ /* 0x0007e20000100800 */
[----:B--2---:R-:W-:-:S03]  /*2cb0*/  IMAD.MOV.U32 R18, RZ, RZ, R4 ;  /* 0x000000ffff127224 */ /* 0x004fc600078e0004 */
[----:B------:R2:W-:Y:S01]  /*2cc0*/  STL [R1+0x4], R16 ;  /* 0x0000041001007387 */ /* 0x0005e20000100800 */
[----:B---3--:R-:W-:Y:S01]  /*2cd0*/  MOV R17, R5 ;  /* 0x0000000500117202 */ /* 0x008fe20000000f00 */
[----:B--2---:R-:W-:Y:S01]  /*2ce0*/  IMAD.MOV.U32 R16, RZ, RZ, R7 ;  /* 0x000000ffff107224 */ /* 0x004fe200078e0007 */
[----:B------:R-:W2:Y:S04]  /*2cf0*/  LDCU UR4, c[0x0][0x2f8] ;  /* 0x00005f00ff0477ac */ /* 0x000ea80008000800 */
[----:B------:R-:W-:Y:S02]  /*2d00*/  ISETP.GT.AND P0, PT, R16, R6, PT ;  /* 0x000000061000720c */ /* 0x000fe40003f04270 */
[----:B--2---:R-:W-:-:S11]  /*2d10*/  IADD3 R2, PT, PT, R18, -UR4, RZ ;  /* 0x8000000412027c10 */ /* 0x004fd6000fffe0ff */
[----:B01----:R-:W-:Y:S05]  /*2d20*/  @!P0 BRA `(.L_x_3) ;  /* 0x0000000000c08947 */ /* 0x003fea0003800000 */
[----:B------:R-:W-:Y:S01]  /*2d30*/  BSSY.RECONVERGENT B6, `(.L_x_3) ;  /* 0x000002f000067945 */ /* 0x000fe20003800200 */
.L_x_10:
[----:B------:R-:W-:-:S05]  /*2d40*/  IMAD.IADD R4, R6, 0x1, R2 ;  /* 0x0000000106047824 */ /* 0x000fca00078e0202 */
[----:B------:R0:W5:Y:S01]  /*2d50*/  LDL.U8 R7, [R4] ;  /* 0x0000000004077983 */ /* 0x0001620000100000 */
[----:B------:R-:W-:Y:S01]  /*2d60*/  BSSY.RECONVERGENT B0, `(.L_x_4) ;  /* 0x0000022000007945 */ /* 0x000fe20003800200 */
[----:B------:R-:W-:Y:S01]  /*2d70*/  MOV R3, R16 ;  /* 0x0000001000037202 */ /* 0x000fe20000000f00 */
[----:B------:R-:W-:-:S07]  /*2d80*/  IMAD.MOV.U32 R0, RZ, RZ, R6 ;  /* 0x000000ffff007224 */ /* 0x000fce00078e0006 */
.L_x_9:
[----:B------:R-:W-:Y:S01]  /*2d90*/  BSSY.RECONVERGENT B1, `(.L_x_5) ;  /* 0x000000a000017945 */ /* 0x000fe20003800200 */
[----:B------:R-:W-:-:S07]  /*2da0*/  IADD3 R5, PT, PT, R3, 0x1, RZ ;  /* 0x0000000103057810 */ /* 0x000fce0007ffe0ff */
.L_x_6:
[----:B0-----:R-:W-:-:S06]  /*2db0*/  IMAD.IADD R4, R3, 0x1, R2 ;  /* 0x0000000103047824 */ /* 0x001fcc00078e0202 */
[----:B------:R-:W2:Y:S01]  /*2dc0*/  LDL.U8 R4, [R4] ;  /* 0x0000000004047983 */ /* 0x000ea20000100000 */
[----:B------:R-:W-:Y:S01]  /*2dd0*/  ISETP.GT.AND P1, PT, R3, R0, PT ;  /* 0x000000000300720c */ /* 0x000fe20003f24270 */
[----:B------:R-:W-:Y:S01]  /*2de0*/  IMAD.MOV.U32 R8, RZ, RZ, R3 ;  /* 0x000000ffff087224 */ /* 0x000fe200078e0003 */
[----:B------:R-:W-:Y:S02]  /*2df0*/  IADD3 R5, PT, PT, R5, -0x1, RZ ;  /* 0xffffffff05057810 */ /* 0x000fe40007ffe0ff */
[----:B------:R-:W-:Y:S02]  /*2e00*/  IADD3 R3, PT, PT, R3, -0x1, RZ ;  /* 0xffffffff03037810 */ /* 0x000fe40007ffe0ff */
[----:B--2--5:R-:W-:-:S13]  /*2e10*/  ISETP.GE.U32.AND P0, PT, R7, R4, PT ;  /* 0x000000040700720c */ /* 0x024fda0003f06070 */
[----:B------:R-:W-:Y:S05]  /*2e20*/  @!P0 BRA P1, `(.L_x_6) ;  /* 0xfffffffc00e08947 */ /* 0x000fea000083ffff */
[----:B------:R-:W-:Y:S05]  /*2e30*/  BSYNC.RECONVERGENT B1 ;  /* 0x0000000000017941 */ /* 0x000fea0003800200 */
.L_x_5:
[----:B------:R-:W-:Y:S01]  /*2e40*/  IMAD.IADD R3, R0, 0x1, R2 ;  /* 0x0000000100037824 */ /* 0x000fe200078e0202 */
[----:B------:R-:W-:Y:S01]  /*2e50*/  IADD3 R10, PT, PT, R5, R2, RZ ;  /* 0x00000002050a7210 */ /* 0x000fe20007ffe0ff */
[----:B------:R-:W-:Y:S01]  /*2e60*/  BSSY.RECONVERGENT B1, `(.L_x_7) ;  /* 0x000000c000017945 */ /* 0x000fe20003800200 */
[----:B------:R-:W-:Y:S02]  /*2e70*/  IMAD.MOV.U32 R19, RZ, RZ, R0 ;  /* 0x000000ffff137224 */ /* 0x000fe400078e0000 */
[----:B------:R0:W-:Y:S04]  /*2e80*/  STL.U8 [R3], R4 ;  /* 0x0000000403007387 */ /* 0x0001e80000100000 */
[----:B------:R0:W-:Y:S02]  /*2e90*/  STL.U8 [R10], R7 ;  /* 0x000000070a007387 */ /* 0x0001e40000100000 */
.L_x_8:
[----:B0-----:R-:W-:-:S05]  /*2ea0*/  IADD3 R4, PT, PT, R19, R2, RZ ;  /* 0x0000000213047210 */ /* 0x001fca0007ffe0ff */
[----:B------:R-:W2:Y:S01]  /*2eb0*/  LDL.U8 R5, [R4] ;  /* 0x0000000004057983 */ /* 0x000ea20000100000 */
[C---:B------:R-:W-:Y:S01]  /*2ec0*/  ISETP.LT.AND P1, PT, R19.reuse, R8, PT ;  /* 0x000000081300720c */ /* 0x040fe20003f21270 */
[----:B------:R-:W-:Y:S01]  /*2ed0*/  VIADD R3, R19, 0x1 ;  /* 0x0000000113037836 */ /* 0x000fe20000000000 */
[----:B------:R-:W-:-:S03]  /*2ee0*/  MOV R0, R19 ;  /* 0x0000001300007202 */ /* 0x000fc60000000f00 */
[----:B------:R-:W-:Y:S01]  /*2ef0*/  IMAD.MOV.U32 R19, RZ, RZ, R3 ;  /* 0x000000ffff137224 */ /* 0x000fe200078e0003 */
[----:B--2---:R-:W-:-:S13]  /*2f00*/  ISETP.GE.U32.AND P0, PT, R7, R5, PT ;  /* 0x000000050700720c */ /* 0x004fda0003f06070 */
[----:B------:R-:W-:Y:S05]  /*2f10*/  @P0 BRA P1, `(.L_x_8) ;  /* 0xfffffffc00e00947 */ /* 0x000fea000083ffff */
[----:B------:R-:W-:Y:S05]  /*2f20*/  BSYNC.RECONVERGENT B1 ;  /* 0x0000000000017941 */ /* 0x000fea0003800200 */
.L_x_7:
[----:B------:R1:W-:Y:S01]  /*2f30*/  STL.U8 [R10], R5 ;  /* 0x000000050a007387 */ /* 0x0003e20000100000 */
[-C--:B------:R-:W-:Y:S02]  /*2f40*/  ISETP.GE.AND P0, PT, R0, R8.reuse, PT ;  /* 0x000000080000720c */ /* 0x080fe40003f06270 */
[----:B------:R-:W-:Y:S01]  /*2f50*/  MOV R3, R8 ;  /* 0x0000000800037202 */ /* 0x000fe20000000f00 */
[----:B------:R1:W-:Y:S10]  /*2f60*/  STL.U8 [R4], R7 ;  /* 0x0000000704007387 */ /* 0x0003f40000100000 */
[----:B-1----:R-:W-:Y:S05]  /*2f70*/  @!P0 BRA `(.L_x_9) ;  /* 0xfffffffc00848947 */ /* 0x002fea000383ffff */
[----:B------:R-:W-:Y:S05]  /*2f80*/  BSYNC.RECONVERGENT B0 ;  /* 0x0000000000007941 */ /* 0x000fea0003800200 */
.L_x_4:
[----:B------:R-:W-:Y:S02]  /*2f90*/  HFMA2 R21, -RZ, RZ, 0, 0 ;  /* 0x00000000ff157431 */ /* 0x000fe400000001ff */
[----:B------:R-:W-:Y:S01]  /*2fa0*/  VIADD R7, R0, 0xffffffff ;  /* 0xffffffff00077836 */ /* 0x000fe20000000000 */
[----:B------:R-:W-:Y:S01]  /*2fb0*/  MOV R4, R18 ;  /* 0x0000001200047202 */ /* 0x000fe20000000f00 */
[----:B------:R-:W-:Y:S01]  /*2fc0*/  IMAD.MOV.U32 R5, RZ, RZ, R17 ;  /* 0x000000ffff057224 */ /* 0x000fe200078e0011 */
[----:B------:R-:W-:-:S07]  /*2fd0*/  MOV R20, 0x2ff0 ;  /* 0x00002ff000147802 */ /* 0x000fce0000000f00 */
[----:B------:R-:W-:Y:S05]  /*2fe0*/  CALL.REL.NOINC `($_Z14medianFilter15PhS_$_Z9QuickSortPhii) ;  /* 0xfffffffc00007944 */ /* 0x000fea0003c3ffff */
[----:B------:R-:W-:Y:S01]  /*2ff0*/  ISETP.GT.AND P0, PT, R16, R19, PT ;  /* 0x000000131000720c */ /* 0x000fe20003f04270 */
[----:B------:R-:W-:-:S12]  /*3000*/  IMAD.MOV.U32 R6, RZ, RZ, R19 ;  /* 0x000000ffff067224 */ /* 0x000fd800078e0013 */
[----:B------:R-:W-:Y:S05]  /*3010*/  @P0 BRA `(.L_x_10) ;  /* 0xfffffffc00480947 */ /* 0x000fea000383ffff */
[----:B------:R-:W-:Y:S05]  /*3020*/  BSYNC.RECONVERGENT B6 ;  /* 0x0000000000067941 */ /* 0x000fea0003800200 */
.L_x_3:
[----:B------:R-:W-:Y:S05]  /*3030*/  BSYNC.RECONVERGENT B7 ;  /* 0x0000000000077941 */ /* 0x000fea0003800200 */
.L_x_2:
[----:B------:R-:W2:Y:S01]  /*3040*/  LDL R20, [R1+0x14] ;  /* 0x0000140001147983 */ /* 0x000ea20000100800 */
[----:B------:R0:W-:Y:S05]  /*3050*/  BMOV.32 B6, R22 ;  /* 0x0000001606007356 */ /* 0x0001ea0000000000 */
[----:B------:R-:W2:Y:S01]  /*3060*/  LDL R21, [R1+0x18] ;  /* 0x0000180001157983 */ /* 0x000ea20000100800 */
[----:B------:R1:W-:Y:S05]  /*3070*/  BMOV.32 B7, R23 ;  /* 0x0000001707007356 */ /* 0x0003ea0000000000 */
[----:B------:R-:W2:Y:S04]  /*3080*/  LDL R2, [R1] ;  /* 0x0000000001027983 */ /* 0x000ea80000100800 */
[----:B------:R-:W2:Y:S04]  /*3090*/  LDL R16, [R1+0x4] ;  /* 0x0000040001107983 */ /* 0x000ea80000100800 */
[----:B------:R-:W2:Y:S04]  /*30a0*/  LDL R17, [R1+0x8] ;  /* 0x0000080001117983 */ /* 0x000ea80000100800 */
[----:B------:R-:W2:Y:S04]  /*30b0*/  LDL R18, [R1+0xc] ;  /* 0x00000c0001127983 */ /* 0x000ea80000100800 */
[----:B------:R-:W2:Y:S04]  /*30c0*/  LDL R19, [R1+0x10] ;  /* 0x0000100001137983 */ /* 0x000ea80000100800 */
[----:B0-----:R-:W2:Y:S04]  /*30d0*/  LDL R22, [R1+0x1c] ;  /* 0x00001c0001167983 */ /* 0x001ea80000100800 */
[----:B-1----:R0:W2:Y:S02]  /*30e0*/  LDL R23, [R1+0x20] ;  /* 0x0000200001177983 */ /* 0x0020a40000100800 */
[----:B0-----:R-:W-:Y:S01]  /*30f0*/  IADD3 R1, PT, PT, R1, 0x28, RZ ;  /* 0x0000002801017810 */ /* 0x001fe20007ffe0ff */
[----:B--2---:R-:W-:Y:S06]  /*3100*/  RET.REL.NODEC R20 `(_Z14medianFilter15PhS_) ;  /* 0xffffffcc14bc7950 */ /* 0x004fec0003c3ffff */
.L_x_11:
[----:B------:R-:W-:-:S00]  /*3110*/  BRA `(.L_x_11) ;  /* 0xfffffffc00fc7947 */ /* 0x000fc0000383ffff */
[----:B------:R-:W-:-:S00]  /*3120*/  NOP ;  /* 0x0000000000007918 */ /* 0x000fc00000000000 */
        /* <DEDUP_REMOVED lines=13> */
.L_x_46:


//--------------------- .text._Z14medianFilter11PhS_ --------------------------
	.section	.text._Z14medianFilter11PhS_,"ax",@progbits
	.align	128
        .global         _Z14medianFilter11PhS_
        .type           _Z14medianFilter11PhS_,@function
        .size           _Z14medianFilter11PhS_,(.L_x_47 - _Z14medianFilter11PhS_)
        .other          _Z14medianFilter11PhS_,@"STO_CUDA_ENTRY STV_DEFAULT"
_Z14medianFilter11PhS_:
.text._Z14medianFilter11PhS_:
[----:B------:R-:W0:Y:S02]  /*0000*/  LDC R1, c[0x0][0x37c] ;  /* 0x0000df00ff017b82 */ /* 0x000e240000000800 */
[----:B0-----:R-:W-:Y:S01]  /*0010*/  VIADD R1, R1, 0xffffff80 ;  /* 0xffffff8001017836 */ /* 0x001fe20000000000 */
[----:B------:R-:W0:Y:S01]  /*0020*/  LDCU UR4, c[0x0][0x2f8] ;  /* 0x00005f00ff0477ac */ /* 0x000e220008000800 */
[----:B------:R-:W-:-:S04]  /*0030*/  IMAD.MOV.U32 R0, RZ, RZ, 0x2d ;  /* 0x0000002dff007424 */ /* 0x000fc800078e00ff */
[----:B------:R-:W1:Y:S01]  /*0040*/  S2UR UR38, SR_CTAID.Y ;  /* 0x00000000002679c3 */ /* 0x000e620000002600 */
[----:B------:R-:W-:Y:S01]  /*0050*/  HFMA2 R6, -RZ, RZ, 0, 0 ;  /* 0x00000000ff067431 */ /* 0x000fe200000001ff */
[----:B------:R-:W2:Y:S01]  /*0060*/  LDCU UR5, c[0x0][0x2fc] ;  /* 0x00005f80ff0577ac */ /* 0x000ea20008000800 */
[----:B------:R-:W-:Y:S01]  /*0070*/  IMAD.MOV.U32 R7, RZ, RZ, 0x79 ;  /* 0x00000079ff077424 */ /* 0x000fe200078e00ff */
[----:B------:R3:W-:Y:S01]  /*0080*/  STL.U8 [R1+0x6e], R0 ;  /* 0x00006e0001007387 */ /* 0x0007e20000100000 */
[----:B------:R-:W-:Y:S01]  /*0090*/  MOV R20, 0x7e0 ;  /* 0x000007e000147802 */ /* 0x000fe20000000f00 */
[----:B------:R-:W4:Y:S01]  /*00a0*/  LDCU.64 UR36, c[0x0][0x358] ;  /* 0x00006b00ff2477ac */ /* 0x000f220008000a00 */
[----:B------:R-:W-:Y:S01]  /*00b0*/  MOV R21, 0x0 ;  /* 0x0000000000157802 */ /* 0x000fe20000000f00 */
[----:B------:R3:W-:Y:S01]  /*00c0*/  STL.U8 [R1+0x73], R0 ;  /* 0x0000730001007387 */ /* 0x0007e20000100000 */
[----:B------:R-:W1:Y:S01]  /*00d0*/  S2UR UR40, SR_CTAID.X ;  /* 0x00000000002879c3 */ /* 0x000e620000002500 */
[----:B------:R-:W1:Y:S02]  /*00e0*/  LDCU UR39, c[0x0][0x370] ;  /* 0x00006e00ff2777ac */ /* 0x000e640008000800 */
[----:B------:R3:W-:Y:S04]  /*00f0*/  STL.U8 [R1+0x6f], R0 ;  /* 0x00006f0001007387 */ /* 0x0007e80000100000 */
[----:B------:R3:W-:Y:S01]  /*0100*/  STL.U8 [R1+0x74], R0 ;  /* 0x0000740001007387 */ /* 0x0007e20000100000 */
[----:B0-----:R-:W-:-:S03]  /*0110*/  IADD3 R4, P0, PT, R1, UR4, RZ ;  /* 0x0000000401047c10 */ /* 0x001fc6000ff1e0ff */
[----:B------:R3:W-:Y:S02]  /*0120*/  STL.U8 [R1+0x70], R0 ;  /* 0x0000700001007387 */ /* 0x0007e40000100000 */
[----:B--2---:R-:W-:Y:S02]  /*0130*/  IMAD.X R5, RZ, RZ, UR5, P0 ;  /* 0x00000005ff057e24 */ /* 0x004fe400080e06ff */
        /* <DEDUP_REMOVED lines=95> */
[----:B------:R3:W-:Y:S04]  /*0730*/  STL.U8 [R1], R0 ;  /* 0x0000000001007387 */ /* 0x0007e80000100000 */
        /* <DEDUP_REMOVED lines=8> */
[----:B-1--4-:R3:W-:Y:S02]  /*07c0*/  STL.U8 [R1+0x9], R0 ;  /* 0x0000090001007387 */ /* 0x0127e40000100000 */
[----:B---3--:R-:W-:Y:S05]  /*07d0*/  CALL.REL.NOINC `($_Z14medianFilter11PhS_$_Z9QuickSortPhii) ;  /* 0x0000000000247944 */ /* 0x008fea0003c00000 */
[----:B------:R-:W2:Y:S01]  /*07e0*/  LDL.U8 R5, [R1+0x3c] ;  /* 0x00003c0001057983 */ /* 0x000ea20000100000 */
[----:B------:R-:W0:Y:S01]  /*07f0*/  LDCU.64 UR6, c[0x0][0x388] ;  /* 0x00007100ff0677ac */ /* 0x000e220008000a00 */
[----:B------:R-:W-:-:S04]  /*0800*/  UIMAD UR4, UR38, UR39, UR40 ;  /* 0x00000027260472a4 */ /* 0x000fc8000f8e0228 */
[----:B0-----:R-:W-:-:S04]  /*0810*/  UIADD3 UR5, UP0, UPT, UR4, UR6, URZ ;  /* 0x0000000604057290 */ /* 0x001fc8000ff1e0ff */
[----:B------:R-:W-:Y:S02]  /*0820*/  ULEA.HI.X.SX32 UR4, UR4, UR7, 0x1, UP0 ;  /* 0x0000000704047291 */ /* 0x000fe400080f0eff */
[----:B------:R-:W-:-:S04]  /*0830*/  IMAD.U32 R2, RZ, RZ, UR5 ;  /* 0x00000005ff027e24 */ /* 0x000fc8000f8e00ff */
[----:B------:R-:W-:-:S05]  /*0840*/  IMAD.U32 R3, RZ, RZ, UR4 ;  /* 0x00000004ff037e24 */ /* 0x000fca000f8e00ff */
[----:B--2---:R-:W-:Y:S01]  /*0850*/  STG.E.U8 desc[UR36][R2.64], R5 ;  /* 0x0000000502007986 */ /* 0x004fe2000c101124 */
[----:B------:R-:W-:Y:S05]  /*0860*/  EXIT ;  /* 0x000000000000794d */ /* 0x000fea0003800000 */
        .type           $_Z14medianFilter11PhS_$_Z9QuickSortPhii,@function
        .size           $_Z14medianFilter11PhS_$_Z9QuickSortPhii,(.L_x_47 - $_Z14medianFilter11PhS_$_Z9QuickSortPhii)
$_Z14medianFilter11PhS_$_Z9QuickSortPhii:
        /* <DEDUP_REMOVED lines=12> */
[----:B--2---:R-:W-:-:S03]  /*0930*/  MOV R18, R4 ;  /* 0x0000000400127202 */ /* 0x004fc60000000f00 */
[----:B------:R2:W-:Y:S01]  /*0940*/  STL [R1+0x4], R16 ;  /* 0x0000041001007387 */ /* 0x0005e20000100800 */
[----:B---3--:R-:W-:Y:S02]  /*0950*/  IMAD.MOV.U32 R17, RZ, RZ, R5 ;  /* 0x000000ffff117224 */ /* 0x008fe400078e0005 */
[----:B--2---:R-:W-:Y:S01]  /*0960*/  IMAD.MOV.U32 R16, RZ, RZ, R7 ;  /* 0x000000ffff107224 */ /* 0x004fe200078e0007 */
[----:B------:R-:W2:Y:S04]  /*0970*/  LDCU UR4, c[0x0][0x2f8] ;  /* 0x00005f00ff0477ac */ /* 0x000ea80008000800 */
[----:B------:R-:W-:Y:S01]  /*0980*/  ISETP.GT.AND P0, PT, R16, R6, PT ;  /* 0x000000061000720c */ /* 0x000fe20003f04270 */
[----:B--2---:R-:W-:-:S12]  /*0990*/  VIADD R2, R18, -UR4 ;  /* 0x8000000412027c36 */ /* 0x004fd80008000000 */
[----:B01----:R-:W-:Y:S05]  /*09a0*/  @!P0 BRA `(.L_x_13) ;  /* 0x0000000000c08947 */ /* 0x003fea0003800000 */
[----:B------:R-:W-:Y:S01]  /*09b0*/  BSSY.RECONVERGENT B6, `(.L_x_13) ;  /* 0x000002f000067945 */ /* 0x000fe20003800200 */
.L_x_20:
[----:B------:R-:W-:-:S05]  /*09c0*/  IMAD.IADD R4, R6, 0x1, R2 ;  /* 0x0000000106047824 */ /* 0x000fca00078e0202 */
[----:B------:R0:W5:Y:S01]  /*09d0*/  LDL.U8 R7, [R4] ;  /* 0x0000000004077983 */ /* 0x0001620000100000 */
[----:B------:R-:W-:Y:S01]  /*09e0*/  BSSY.RECONVERGENT B0, `(.L_x_14) ;  /* 0x0000022000007945 */ /* 0x000fe20003800200 */
[----:B------:R-:W-:Y:S01]  /*09f0*/  MOV R3, R16 ;  /* 0x0000001000037202 */ /* 0x000fe20000000f00 */
[----:B------:R-:W-:-:S07]  /*0a00*/  IMAD.MOV.U32 R0, RZ, RZ, R6 ;  /* 0x000000ffff007224 */ /* 0x000fce00078e0006 */
.L_x_19:
[----:B------:R-:W-:Y:S01]  /*0a10*/  BSSY.RECONVERGENT B1, `(.L_x_15) ;  /* 0x000000a000017945 */ /* 0x000fe20003800200 */
[----:B------:R-:W-:-:S07]  /*0a20*/  VIADD R5, R3, 0x1 ;  /* 0x0000000103057836 */ /* 0x000fce0000000000 */
.L_x_16:
[----:B0-----:R-:W-:-:S06]  /*0a30*/  IADD3 R4, PT, PT, R3, R2, RZ ;  /* 0x0000000203047210 */ /* 0x001fcc0007ffe0ff */
[----:B------:R-:W2:Y:S01]  /*0a40*/  LDL.U8 R4, [R4] ;  /* 0x0000000004047983 */ /* 0x000ea20000100000 */
[C---:B------:R-:W-:Y:S01]  /*0a50*/  ISETP.GT.AND P1, PT, R3.reuse, R0, PT ;  /* 0x000000000300720c */ /* 0x040fe20003f24270 */
[----:B------:R-:W-:Y:S01]  /*0a60*/  IMAD.MOV.U32 R8, RZ, RZ, R3 ;  /* 0x000000ffff087224 */ /* 0x000fe200078e0003 */
[----:B------:R-:W-:Y:S01]  /*0a70*/  IADD3 R3, PT, PT, R3, -0x1, RZ ;  /* 0xffffffff03037810 */ /* 0x000fe20007ffe0ff */
[----:B------:R-:W-:Y:S01]  /*0a80*/  VIADD R5, R5, 0xffffffff ;  /* 0xffffffff05057836 */ /* 0x000fe20000000000 */
[----:B--2--5:R-:W-:-:S13]  /*0a90*/  ISETP.GE.U32.AND P0, PT, R7, R4, PT ;  /* 0x000000040700720c */ /* 0x024fda0003f06070 */
[----:B------:R-:W-:Y:S05]  /*0aa0*/  @!P0 BRA P1, `(.L_x_16) ;  /* 0xfffffffc00e08947 */ /* 0x000fea000083ffff */
[----:B------:R-:W-:Y:S05]  /*0ab0*/  BSYNC.RECONVERGENT B1 ;  /* 0x0000000000017941 */ /* 0x000fea0003800200 */
.L_x_15:
[----:B------:R-:W-:Y:S01]  /*0ac0*/  IMAD.IADD R3, R0, 0x1, R2 ;  /* 0x0000000100037824 */ /* 0x000fe200078e0202 */
[----:B------:R-:W-:Y:S01]  /*0ad0*/  IADD3 R10, PT, PT, R5, R2, RZ ;  /* 0x00000002050a7210 */ /* 0x000fe20007ffe0ff */
[----:B------:R-:W-:Y:S01]  /*0ae0*/  BSSY.RECONVERGENT B1, `(.L_x_17) ;  /* 0x000000c000017945 */ /* 0x000fe20003800200 */
[----:B------:R-:W-:Y:S02]  /*0af0*/  IMAD.MOV.U32 R19, RZ, RZ, R0 ;  /* 0x000000ffff137224 */ /* 0x000fe400078e0000 */
[----:B------:R0:W-:Y:S04]  /*0b00*/  STL.U8 [R3], R4 ;  /* 0x0000000403007387 */ /* 0x0001e80000100000 */
[----:B------:R0:W-:Y:S02]  /*0b10*/  STL.U8 [R10], R7 ;  /* 0x000000070a007387 */ /* 0x0001e40000100000 */
.L_x_18:
        /* <DEDUP_REMOVED lines=9> */
.L_x_17:
[----:B------:R1:W-:Y:S01]  /*0bb0*/  STL.U8 [R10], R5 ;  /* 0x000000050a007387 */ /* 0x0003e20000100000 */
[-C--:B------:R-:W-:Y:S02]  /*0bc0*/  ISETP.GE.AND P0, PT, R0, R8.reuse, PT ;  /* 0x000000080000720c */ /* 0x080fe40003f06270 */
[----:B------:R-:W-:Y:S01]  /*0bd0*/  MOV R3, R8 ;  /* 0x0000000800037202 */ /* 0x000fe20000000f00 */
[----:B------:R1:W-:Y:S10]  /*0be0*/  STL.U8 [R4], R7 ;  /* 0x0000000704007387 */ /* 0x0003f40000100000 */
[----:B-1----:R-:W-:Y:S05]  /*0bf0*/  @!P0 BRA `(.L_x_19) ;  /* 0xfffffffc00848947 */ /* 0x002fea000383ffff */
[----:B------:R-:W-:Y:S05]  /*0c00*/  BSYNC.RECONVERGENT B0 ;  /* 0x0000000000007941 */ /* 0x000fea0003800200 */
.L_x_14:
[----:B------:R-:W-:Y:S02]  /*0c10*/  HFMA2 R21, -RZ, RZ, 0, 0 ;  /* 0x00000000ff157431 */ /* 0x000fe400000001ff */
[----:B------:R-:W-:Y:S01]  /*0c20*/  VIADD R7, R0, 0xffffffff ;  /* 0xffffffff00077836 */ /* 0x000fe20000000000 */
[----:B------:R-:W-:Y:S01]  /*0c30*/  MOV R4, R18 ;  /* 0x0000001200047202 */ /* 0x000fe20000000f00 */
[----:B------:R-:W-:Y:S01]  /*0c40*/  IMAD.MOV.U32 R5, RZ, RZ, R17 ;  /* 0x000000ffff057224 */ /* 0x000fe200078e0011 */
[----:B------:R-:W-:-:S07]  /*0c50*/  MOV R20, 0xc70 ;  /* 0x00000c7000147802 */ /* 0x000fce0000000f00 */
[----:B------:R-:W-:Y:S05]  /*0c60*/  CALL.REL.NOINC `($_Z14medianFilter11PhS_$_Z9QuickSortPhii) ;  /* 0xfffffffc00007944 */ /* 0x000fea0003c3ffff */
[----:B------:R-:W-:Y:S01]  /*0c70*/  ISETP.GT.AND P0, PT, R16, R19, PT ;  /* 0x000000131000720c */ /* 0x000fe20003f04270 */
[----:B------:R-:W-:-:S12]  /*0c80*/  IMAD.MOV.U32 R6, RZ, RZ, R19 ;  /* 0x000000ffff067224 */ /* 0x000fd800078e0013 */
[----:B------:R-:W-:Y:S05]  /*0c90*/  @P0 BRA `(.L_x_20) ;  /* 0xfffffffc00480947 */ /* 0x000fea000383ffff */
[----:B------:R-:W-:Y:S05]  /*0ca0*/  BSYNC.RECONVERGENT B6 ;  /* 0x0000000000067941 */ /* 0x000fea0003800200 */
.L_x_13:
[----:B------:R-:W-:Y:S05]  /*0cb0*/  BSYNC.RECONVERGENT B7 ;  /* 0x0000000000077941 */ /* 0x000fea0003800200 */
.L_x_12:
        /* <DEDUP_REMOVED lines=12> */
[----:B--2---:R-:W-:Y:S06]  /*0d80*/  RET.REL.NODEC R20 `(_Z14medianFilter11PhS_) ;  /* 0xfffffff0149c7950 */ /* 0x004fec0003c3ffff */
.L_x_21:
        /* <DEDUP_REMOVED lines=15> */
.L_x_47:


//--------------------- .text._Z13medianFilter7PhS_ --------------------------
	.section	.text._Z13medianFilter7PhS_,"ax",@progbits
	.align	128
        .global         _Z13medianFilter7PhS_
        .type           _Z13medianFilter7PhS_,@function
        .size           _Z13medianFilter7PhS_,(.L_x_48 - _Z13medianFilter7PhS_)
        .other          _Z13medianFilter7PhS_,@"STO_CUDA_ENTRY STV_DEFAULT"
_Z13medianFilter7PhS_:
.text._Z13medianFilter7PhS_:
[----:B------:R-:W0:Y:S01]  /*0000*/  LDC R1, c[0x0][0x37c] ;  /* 0x0000df00ff017b82 */ /* 0x000e220000000800 */
[----:B------:R-:W1:Y:S07]  /*0010*/  LDCU UR5, c[0x0][0x2fc] ;  /* 0x00005f80ff0577ac */ /* 0x000e6e0008000800 */
[----:B------:R-:W2:Y:S01]  /*0020*/  S2UR UR38, SR_CTAID.X ;  /* 0x00000000002679c3 */ /* 0x000ea20000002500 */
[----:B0-----:R-:W-:Y:S01]  /*0030*/  VIADD R1, R1, 0xffffffc8 ;  /* 0xffffffc801017836 */ /* 0x001fe20000000000 */
[----:B------:R-:W0:Y:S06]  /*0040*/  LDCU UR4, c[0x0][0x2f8] ;  /* 0x00005f00ff0477ac */ /* 0x000e2c0008000800 */
[----:B------:R-:W2:Y:S08]  /*0050*/  LDC R29, c[0x0][0x370] ;  /* 0x0000dc00ff1d7b82 */ /* 0x000eb00000000800 */
[----:B------:R-:W3:Y:S01]  /*0060*/  S2UR UR6, SR_CTAID.Y ;  /* 0x00000000000679c3 */ /* 0x000ee20000002600 */
[----:B0-----:R-:W-:-:S07]  /*0070*/  IADD3 R4, P1, PT, R1, UR4, RZ ;  /* 0x0000000401047c10 */ /* 0x001fce000ff3e0ff */
[----:B------:R-:W3:Y:S01]  /*0080*/  LDC R0, c[0x0][0x374] ;  /* 0x0000dd00ff007b82 */ /* 0x000ee20000000800 */
[----:B--2---:R-:W-:-:S04]  /*0090*/  ISETP.LE.U32.AND P0, PT, R29, UR38, PT ;  /* 0x000000261d007c0c */ /* 0x004fc8000bf03070 */
[----:B---3--:R-:W-:-:S13]  /*00a0*/  ISETP.LE.U32.OR P0, PT, R0, UR6, P0 ;  /* 0x0000000600007c0c */ /* 0x008fda0008703470 */
[----:B-1----:R-:W-:Y:S05]  /*00b0*/  @P0 EXIT ;  /* 0x000000000000094d */ /* 0x002fea0003800000 */
[----:B------:R-:W-:Y:S01]  /*00c0*/  ISETP.NE.AND P0, PT, RZ, UR38, PT ;  /* 0x00000026ff007c0c */ /* 0x000fe2000bf05270 */
[----:B------:R-:W-:Y:S01]  /*00d0*/  VIADD R0, R0, 0xffffffff ;  /* 0xffffffff00007836 */ /* 0x000fe20000000000 */
[----:B------:R-:W0:Y:S01]  /*00e0*/  LDCU.64 UR36, c[0x0][0x358] ;  /* 0x00006b00ff2477ac */ /* 0x000e220008000a00 */
[----:B------:R-:W-:Y:S01]  /*00f0*/  VIADD R2, R29, 0xffffffff ;  /* 0xffffffff1d027836 */ /* 0x000fe20000000000 */
[----:B------:R-:W-:Y:S01]  /*0100*/  ISETP.EQ.OR P0, PT, RZ, UR6, !P0 ;  /* 0x00000006ff007c0c */ /* 0x000fe2000c702670 */
[----:B------:R-:W-:-:S03]  /*0110*/  IMAD.X R5, RZ, RZ, UR5, P1 ;  /* 0x00000005ff057e24 */ /* 0x000fc600088e06ff */
[----:B------:R-:W-:-:S04]  /*0120*/  ISETP.LE.U32.OR P0, PT, R0, UR6, P0 ;  /* 0x0000000600007c0c */ /* 0x000fc80008703470 */
[----:B------:R-:W-:Y:S01]  /*0130*/  ISETP.LE.U32.OR P0, PT, R2, UR38, P0 ;  /* 0x0000002602007c0c */ /* 0x000fe20008703470 */
[----:B------:R-:W-:-:S12]  /*0140*/  IMAD R2, R29, UR6, RZ ;  /* 0x000000061d027c24 */ /* 0x000fd8000f8e02ff */
[----:B0-----:R-:W-:Y:S05]  /*0150*/  @P0 BRA `(.L_x_22) ;  /* 0x0000000400c80947 */ /* 0x001fea0003800000 */
[----:B------:R-:W0:Y:S01]  /*0160*/  LDC.64 R8, c[0x0][0x380] ;  /* 0x0000e000ff087b82 */ /* 0x000e220000000a00 */
[----:B------:R-:W-:-:S05]  /*0170*/  IADD3 R0, PT, PT, R2, UR38, RZ ;  /* 0x0000002602007c10 */ /* 0x000fca000fffe0ff */
[----:B------:R-:W-:-:S05]  /*0180*/  IMAD R0, R29, -0x3, R0 ;  /* 0xfffffffd1d007824 */ /* 0x000fca00078e0200 */
[----:B0-----:R-:W-:-:S04]  /*0190*/  IADD3 R8, P0, PT, R0, R8, RZ ;  /* 0x0000000800087210 */ /* 0x001fc80007f1e0ff */
[----:B------:R-:W-:Y:S02]  /*01a0*/  LEA.HI.X.SX32 R9, R0, R9, 0x1, P0 ;  /* 0x0000000900097211 */ /* 0x000fe400000f0eff */
[----:B------:R-:W-:-:S03]  /*01b0*/  IADD3 R26, P0, PT, R29, R8, RZ ;  /* 0x000000081d1a7210 */ /* 0x000fc60007f1e0ff */
[----:B------:R-:W2:Y:S02]  /*01c0*/  LDG.E.U8 R10, desc[UR36][R8.64+-0x3] ;  /* 0xfffffd24080a7981 */ /* 0x000ea4000c1e1100 */
[----:B------:R-:W-:Y:S01]  /*01d0*/  IMAD.X R27, RZ, RZ, R9, P0 ;  /* 0x000000ffff1b7224 */ /* 0x000fe200000e0609 */
[----:B------:R-:W-:Y:S01]  /*01e0*/  IADD3 R6, P0, PT, R29, R26, RZ ;  /* 0x0000001a1d067210 */ /* 0x000fe20007f1e0ff */
[----:B------:R-:W3:Y:S04]  /*01f0*/  LDG.E.U8 R22, desc[UR36][R8.64+-0x2] ;  /* 0xfffffe2408167981 */ /* 0x000ee8000c1e1100 */
[----:B------:R-:W4:Y:S04]  /*0200*/  LDG.E.U8 R30, desc[UR36][R8.64+-0x1] ;  /* 0xffffff24081e7981 */ /* 0x000f28000c1e1100 */
[----:B------:R-:W5:Y:S04]  /*0210*/  LDG.E.U8 R32, desc[UR36][R8.64] ;  /* 0x0000002408207981 */ /* 0x000f68000c1e1100 */
[----:B------:R-:W5:Y:S01]  /*0220*/  LDG.E.U8 R11, desc[UR36][R8.64+0x1] ;  /* 0x00000124080b7981 */ /* 0x000f62000c1e1100 */
[----:B------:R-:W-:-:S03]  /*0230*/  IMAD.X R7, RZ, RZ, R27, P0 ;  /* 0x000000ffff077224 */ /* 0x000fc600000e061b */
[----:B------:R-:W5:Y:S04]  /*0240*/  LDG.E.U8 R21, desc[UR36][R8.64+0x2] ;  /* 0x0000022408157981 */ /* 0x000f68000c1e1100 */
[----:B------:R0:W5:Y:S04]  /*0250*/  LDG.E.U8 R23, desc[UR36][R8.64+0x3] ;  /* 0x0000032408177981 */ /* 0x000168000c1e1100 */
        /* <DEDUP_REMOVED lines=13> */
[----:B------:R1:W5:Y:S01]  /*0330*/  LDG.E.U8 R18, desc[UR36][R6.64+0x3] ;  /* 0x0000032406127981 */ /* 0x000362000c1e1100 */
[----:B0-----:R-:W-:-:S05]  /*0340*/  IADD3 R8, P0, PT, R29, R6, RZ ;  /* 0x000000061d087210 */ /* 0x001fca0007f1e0ff */
[----:B------:R-:W-:Y:S01]  /*0350*/  IMAD.X R9, RZ, RZ, R7, P0 ;  /* 0x000000ffff097224 */ /* 0x000fe200000e0607 */
[----:B-1----:R-:W-:-:S04]  /*0360*/  IADD3 R6, P0, PT, R29, R8, RZ ;  /* 0x000000081d067210 */ /* 0x002fc80007f1e0ff */
[----:B------:R-:W5:Y:S01]  /*0370*/  LDG.E.U8 R20, desc[UR36][R8.64+-0x3] ;  /* 0xfffffd2408147981 */ /* 0x000f62000c1e1100 */
[----:B------:R-:W-:-:S03]  /*0380*/  IMAD.X R7, RZ, RZ, R9, P0 ;  /* 0x000000ffff077224 */ /* 0x000fc600000e0609 */
[----:B------:R-:W5:Y:S04]  /*0390*/  LDG.E.U8 R24, desc[UR36][R8.64+-0x1] ;  /* 0xffffff2408187981 */ /* 0x000f68000c1e1100 */
[----:B------:R-:W5:Y:S04]  /*03a0*/  LDG.E.U8 R26, desc[UR36][R8.64] ;  /* 0x00000024081a7981 */ /* 0x000f68000c1e1100 */
[----:B------:R-:W5:Y:S04]  /*03b0*/  LDG.E.U8 R28, desc[UR36][R8.64+0x1] ;  /* 0x00000124081c7981 */ /* 0x000f68000c1e1100 */
[----:B------:R-:W5:Y:S04]  /*03c0*/  LDG.E.U8 R27, desc[UR36][R6.64] ;  /* 0x00000024061b7981 */ /* 0x000f68000c1e1100 */
[----:B--2---:R0:W-:Y:S04]  /*03d0*/  STL.U8 [R1], R10 ;  /* 0x0000000a01007387 */ /* 0x0041e80000100000 */
[----:B---3--:R1:W-:Y:S01]  /*03e0*/  STL.U8 [R1+0x1], R22 ;  /* 0x0000011601007387 */ /* 0x0083e20000100000 */
[----:B0-----:R-:W-:-:S03]  /*03f0*/  IADD3 R10, P0, PT, R29, R6, RZ ;  /* 0x000000061d0a7210 */ /* 0x001fc60007f1e0ff */
[----:B----4-:R0:W-:Y:S04]  /*0400*/  STL.U8 [R1+0x2], R30 ;  /* 0x0000021e01007387 */ /* 0x0101e80000100000 */
[----:B-----5:R-:W-:Y:S04]  /*0410*/  STL.U8 [R1+0x3], R32 ;  /* 0x0000032001007387 */ /* 0x020fe80000100000 */
[----:B------:R2:W-:Y:S04]  /*0420*/  STL.U8 [R1+0x4], R11 ;  /* 0x0000040b01007387 */ /* 0x0005e80000100000 */
[----:B-1----:R-:W3:Y:S04]  /*0430*/  LDG.E.U8 R22, desc[UR36][R8.64+-0x2] ;  /* 0xfffffe2408167981 */ /* 0x002ee8000c1e1100 */
[----:B0-----:R-:W4:Y:S01]  /*0440*/  LDG.E.U8 R30, desc[UR36][R8.64+0x2] ;  /* 0x00000224081e7981 */ /* 0x001f22000c1e1100 */
[----:B--2---:R-:W-:-:S03]  /*0450*/  IADD3.X R11, PT, PT, RZ, R7, RZ, P0, !PT ;  /* 0x00000007ff0b7210 */ /* 0x004fc600007fe4ff */
[----:B------:R0:W2:Y:S02]  /*0460*/  LDG.E.U8 R32, desc[UR36][R8.64+0x3] ;  /* 0x0000032408207981 */ /* 0x0000a4000c1e1100 */
[----:B0-----:R-:W-:Y:S02]  /*0470*/  IADD3 R8, P0, PT, R29, R10, RZ ;  /* 0x0000000a1d087210 */ /* 0x001fe40007f1e0ff */
[----:B------:R0:W-:Y:S03]  /*0480*/  STL.U8 [R1+0x5], R21 ;  /* 0x0000051501007387 */ /* 0x0001e60000100000 */
[----:B------:R-:W-:Y:S01]  /*0490*/  IMAD.X R9, RZ, RZ, R11, P0 ;  /* 0x000000ffff097224 */ /* 0x000fe200000e060b */
        /* <DEDUP_REMOVED lines=8> */
[----:B------:R5:W-:Y:S04]  /*0520*/  STL.U8 [R1+0xe], R17 ;  /* 0x00000e1101007387 */ /* 0x000be80000100000 */
[----:B------:R5:W-:Y:S04]  /*0530*/  STL.U8 [R1+0xf], R19 ;  /* 0x00000f1301007387 */ /* 0x000be80000100000 */
[----:B0-----:R-:W2:Y:S04]  /*0540*/  LDG.E.U8 R21, desc[UR36][R6.64+-0x3] ;  /* 0xfffffd2406157981 */ /* 0x001ea8000c1e1100 */
[----:B-1----:R-:W2:Y:S04]  /*0550*/  LDG.E.U8 R13, desc[UR36][R6.64+-0x2] ;  /* 0xfffffe24060d7981 */ /* 0x002ea8000c1e1100 */
[----:B------:R-:W2:Y:S04]  /*0560*/  LDG.E.U8 R23, desc[UR36][R6.64+-0x1] ;  /* 0xffffff2406177981 */ /* 0x000ea8000c1e1100 */
[----:B------:R-:W2:Y:S04]  /*0570*/  LDG.E.U8 R25, desc[UR36][R6.64+0x1] ;  /* 0x0000012406197981 */ /* 0x000ea8000c1e1100 */
[----:B-----5:R-:W5:Y:S04]  /*0580*/  LDG.E.U8 R36, desc[UR36][R6.64+0x2] ;  /* 0x0000022406247981 */ /* 0x020f68000c1e1100 */
[----:B------:R-:W5:Y:S04]  /*0590*/  LDG.E.U8 R34, desc[UR36][R6.64+0x3] ;  /* 0x0000032406227981 */ /* 0x000f68000c1e1100 */
[----:B------:R0:W-:Y:S04]  /*05a0*/  STL.U8 [R1+0x10], R0 ;  /* 0x0000100001007387 */ /* 0x0001e80000100000 */
[----:B------:R1:W-:Y:S04]  /*05b0*/  STL.U8 [R1+0x11], R12 ;  /* 0x0000110c01007387 */ /* 0x0003e80000100000 */
[----:B------:R1:W-:Y:S04]  /*05c0*/  STL.U8 [R1+0x12], R14 ;  /* 0x0000120e01007387 */ /* 0x0003e80000100000 */
[----:B------:R1:W-:Y:S04]  /*05d0*/  STL.U8 [R1+0x13], R16 ;  /* 0x0000131001007387 */ /* 0x0003e80000100000 */
[----:B------:R1:W-:Y:S04]  /*05e0*/  STL.U8 [R1+0x14], R18 ;  /* 0x0000141201007387 */ /* 0x0003e80000100000 */
[----:B------:R-:W5:Y:S04]  /*05f0*/  LDG.E.U8 R3, desc[UR36][R8.64+-0x3] ;  /* 0xfffffd2408037981 */ /* 0x000f68000c1e1100 */
[----:B------:R-:W5:Y:S04]  /*0600*/  LDG.E.U8 R7, desc[UR36][R8.64+-0x2] ;  /* 0xfffffe2408077981 */ /* 0x000f68000c1e1100 */
[----:B------:R-:W5:Y:S04]  /*0610*/  LDG.E.U8 R15, desc[UR36][R8.64+-0x1] ;  /* 0xffffff24080f7981 */ /* 0x000f68000c1e1100 */
[----:B------:R-:W5:Y:S04]  /*0620*/  LDG.E.U8 R17, desc[UR36][R8.64] ;  /* 0x0000002408117981 */ /* 0x000f68000c1e1100 */
[----:B------:R-:W5:Y:S04]  /*0630*/  LDG.E.U8 R19, desc[UR36][R8.64+0x1] ;  /* 0x0000012408137981 */ /* 0x000f68000c1e1100 */
[----:B------:R-:W5:Y:S04]  /*0640*/  LDG.E.U8 R29, desc[UR36][R8.64+0x2] ;  /* 0x00000224081d7981 */ /* 0x000f68000c1e1100 */
[----:B------:R-:W5:Y:S04]  /*0650*/  LDG.E.U8 R31, desc[UR36][R8.64+0x3] ;  /* 0x00000324081f7981 */ /* 0x000f68000c1e1100 */
[----:B0-----:R-:W5:Y:S04]  /*0660*/  LDG.E.U8 R0, desc[UR36][R10.64+-0x2] ;  /* 0xfffffe240a007981 */ /* 0x001f68000c1e1100 */
[----:B------:R-:W5:Y:S04]  /*0670*/  LDG.E.U8 R6, desc[UR36][R10.64+-0x1] ;  /* 0xffffff240a067981 */ /* 0x000f68000c1e1100 */
[----:B-1----:R-:W5:Y:S04]  /*0680*/  LDG.E.U8 R12, desc[UR36][R10.64] ;  /* 0x000000240a0c7981 */ /* 0x002f68000c1e1100 */
[----:B------:R-:W5:Y:S04]  /*0690*/  LDG.E.U8 R14, desc[UR36][R10.64+0x1] ;  /* 0x000001240a0e7981 */ /* 0x000f68000c1e1100 */
[----:B------:R-:W5:Y:S04]  /*06a0*/  LDG.E.U8 R16, desc[UR36][R10.64+0x2] ;  /* 0x000002240a107981 */ /* 0x000f68000c1e1100 */
[----:B------:R-:W5:Y:S04]  /*06b0*/  LDG.E.U8 R18, desc[UR36][R10.64+0x3] ;  /* 0x000003240a127981 */ /* 0x000f68000c1e1100 */
[----:B------:R0:W-:Y:S04]  /*06c0*/  STL.U8 [R1+0x15], R20 ;  /* 0x0000151401007387 */ /* 0x0001e80000100000 */
[----:B------:R0:W-:Y:S04]  /*06d0*/  STL.U8 [R1+0x17], R24 ;  /* 0x0000171801007387 */ /* 0x0001e80000100000 */
[----:B------:R0:W-:Y:S04]  /*06e0*/  STL.U8 [R1+0x18], R26 ;  /* 0x0000181a01007387 */ /* 0x0001e80000100000 */
[----:B------:R0:W-:Y:S04]  /*06f0*/  STL.U8 [R1+0x19], R28 ;  /* 0x0000191c01007387 */ /* 0x0001e80000100000 */
[----:B------:R0:W-:Y:S04]  /*0700*/  STL.U8 [R1+0x1f], R27 ;  /* 0x00001f1b01007387 */ /* 0x0001e80000100000 */
[----:B---3--:R0:W-:Y:S04]  /*0710*/  STL.U8 [R1+0x16], R22 ;  /* 0x0000161601007387 */ /* 0x0081e80000100000 */
[----:B----4-:R0:W-:Y:S04]  /*0720*/  STL.U8 [R1+0x1a], R30 ;  /* 0x00001a1e01007387 */ /* 0x0101e80000100000 */
[----:B--2---:R0:W-:Y:S04]  /*0730*/  STL.U8 [R1+0x1b], R32 ;  /* 0x00001b2001007387 */ /* 0x0041e80000100000 */
[----:B------:R0:W-:Y:S04]  /*0740*/  STL.U8 [R1+0x1c], R21 ;  /* 0x00001c1501007387 */ /* 0x0001e80000100000 */
[----:B------:R0:W-:Y:S04]  /*0750*/  STL.U8 [R1+0x1d], R13 ;  /* 0x00001d0d01007387 */ /* 0x0001e80000100000 */
[----:B------:R0:W-:Y:S04]  /*0760*/  STL.U8 [R1+0x1e], R23 ;  /* 0x00001e1701007387 */ /* 0x0001e80000100000 */
        /* <DEDUP_REMOVED lines=15> */
[----:B------:R0:W-:Y:S01]  /*0860*/  STL.U8 [R1+0x29], R18 ;  /* 0x0000291201007387 */ /* 0x0001e20000100000 */
[----:B------:R-:W-:Y:S05]  /*0870*/  BRA `(.L_x_23) ;  /* 0x0000000000d87947 */ /* 0x000fea0003800000 */
.L_x_22:
[----:B------:R-:W0:Y:S01]  /*0880*/  LDC.64 R6, c[0x0][0x380] ;  /* 0x0000e000ff067b82 */ /* 0x000e220000000a00 */
[----:B------:R-:W-:-:S05]  /*0890*/  VIADD R0, R2, UR38 ;  /* 0x0000002602007c36 */ /* 0x000fca0008000000 */
[----:B0-----:R-:W-:-:S04]  /*08a0*/  IADD3 R6, P0, PT, R0, R6, RZ ;  /* 0x0000000600067210 */ /* 0x001fc80007f1e0ff */
[----:B------:R-:W-:-:S05]  /*08b0*/  LEA.HI.X.SX32 R7, R0, R7, 0x1, P0 ;  /* 0x0000000700077211 */ /* 0x000fca00000f0eff */
[----:B------:R-:W2:Y:S01]  /*08c0*/  LDG.E.U8 R0, desc[UR36][R6.64] ;  /* 0x0000002406007981 */ /* 0x000ea2000c1e1100 */
[----:B------:R-:W-:-:S03]  /*08d0*/  IMAD.MOV.U32 R3, RZ, RZ, 0xff ;  /* 0x000000ffff037424 */ /* 0x000fc600078e00ff */
[----:B------:R1:W-:Y:S04]  /*08e0*/  STL.U8 [R1], RZ ;  /* 0x000000ff01007387 */ /* 0x0003e80000100000 */
        /* <DEDUP_REMOVED lines=46> */
[----:B--2---:R1:W-:Y:S02]  /*0bd0*/  STL.U8 [R1+0x18], R0 ;  /* 0x0000180001007387 */ /* 0x0043e40000100000 */
.L_x_23:
[----:B0-----:R-:W-:Y:S02]  /*0be0*/  HFMA2 R6, -RZ, RZ, 0, 0 ;  /* 0x00000000ff067431 */ /* 0x001fe400000001ff */
[----:B------:R-:W-:Y:S01]  /*0bf0*/  IMAD.MOV.U32 R7, RZ, RZ, 0x31 ;  /* 0x00000031ff077424 */ /* 0x000fe200078e00ff */
[----:B------:R-:W-:Y:S01]  /*0c00*/  MOV R20, 0xc30 ;  /* 0x00000c3000147802 */ /* 0x000fe20000000f00 */
[----:B------:R-:W-:-:S07]  /*0c10*/  IMAD.MOV.U32 R21, RZ, RZ, 0x0 ;  /* 0x00000000ff157424 */ /* 0x000fce00078e00ff */
[----:B-1----:R-:W-:Y:S05]  /*0c20*/  CALL.REL.NOINC `($_Z13medianFilter7PhS_$_Z9QuickSortPhii) ;  /* 0x00000000001c7944 */ /* 0x002fea0003c00000 */
[----:B------:R-:W2:Y:S01]  /*0c30*/  LDL.U8 R7, [R1+0x18] ;  /* 0x0000180001077983 */ /* 0x000ea20000100000 */
[----:B------:R-:W0:Y:S01]  /*0c40*/  LDC.64 R4, c[0x0][0x388] ;  /* 0x0000e200ff047b82 */ /* 0x000e220000000a00 */
[----:B------:R-:W-:-:S05]  /*0c50*/  VIADD R0, R2, UR38 ;  /* 0x0000002602007c36 */ /* 0x000fca0008000000 */
[----:B0-----:R-:W-:-:S04]  /*0c60*/  IADD3 R2, P0, PT, R0, R4, RZ ;  /* 0x0000000400027210 */ /* 0x001fc80007f1e0ff */
[----:B------:R-:W-:-:S05]  /*0c70*/  LEA.HI.X.SX32 R3, R0, R5, 0x1, P0 ;  /* 0x0000000500037211 */ /* 0x000fca00000f0eff */
[----:B--2---:R-:W-:Y:S01]  /*0c80*/  STG.E.U8 desc[UR36][R2.64], R7 ;  /* 0x0000000702007986 */ /* 0x004fe2000c101124 */
[----:B------:R-:W-:Y:S05]  /*0c90*/  EXIT ;  /* 0x000000000000794d */ /* 0x000fea0003800000 */
        .type           $_Z13medianFilter7PhS_$_Z9QuickSortPhii,@function
        .size           $_Z13medianFilter7PhS_$_Z9QuickSortPhii,(.L_x_48 - $_Z13medianFilter7PhS_$_Z9QuickSortPhii)
$_Z13medianFilter7PhS_$_Z9QuickSortPhii:
        /* <DEDUP_REMOVED lines=14> */
[----:B---3--:R-:W-:Y:S02]  /*0d80*/  IMAD.MOV.U32 R17, RZ, RZ, R5 ;  /* 0x000000ffff117224 */ /* 0x008fe400078e0005 */
[----:B--2---:R-:W-:Y:S01]  /*0d90*/  IMAD.MOV.U32 R16, RZ, RZ, R7 ;  /* 0x000000ffff107224 */ /* 0x004fe200078e0007 */
[----:B------:R-:W2:Y:S04]  /*0da0*/  LDCU UR4, c[0x0][0x2f8] ;  /* 0x00005f00ff0477ac */ /* 0x000ea80008000800 */
[----:B------:R-:W-:Y:S02]  /*0db0*/  ISETP.GT.AND P0, PT, R16, R6, PT ;  /* 0x000000061000720c */ /* 0x000fe40003f04270 */
[----:B--2---:R-:W-:-:S11]  /*0dc0*/  IADD3 R2, PT, PT, R18, -UR4, RZ ;  /* 0x8000000412027c10 */ /* 0x004fd6000fffe0ff */
[----:B01----:R-:W-:Y:S05]  /*0dd0*/  @!P0 BRA `(.L_x_25) ;  /* 0x0000000000c08947 */ /* 0x003fea0003800000 */
[----:B------:R-:W-:Y:S01]  /*0de0*/  BSSY.RECONVERGENT B6, `(.L_x_25) ;  /* 0x000002f000067945 */ /* 0x000fe20003800200 */
.L_x_32:
[----:B------:R-:W-:-:S05]  /*0df0*/  IMAD.IADD R4, R6, 0x1, R2 ;  /* 0x0000000106047824 */ /* 0x000fca00078e0202 */
[----:B------:R0:W5:Y:S01]  /*0e00*/  LDL.U8 R7, [R4] ;  /* 0x0000000004077983 */ /* 0x0001620000100000 */
[----:B------:R-:W-:Y:S01]  /*0e10*/  BSSY.RECONVERGENT B0, `(.L_x_26) ;  /* 0x0000022000007945 */ /* 0x000fe20003800200 */
[----:B------:R-:W-:Y:S02]  /*0e20*/  IMAD.MOV.U32 R3, RZ, RZ, R16 ;  /* 0x000000ffff037224 */ /* 0x000fe400078e0010 */
[----:B------:R-:W-:-:S07]  /*0e30*/  IMAD.MOV.U32 R0, RZ, RZ, R6 ;  /* 0x000000ffff007224 */ /* 0x000fce00078e0006 */
.L_x_31:
[----:B------:R-:W-:Y:S01]  /*0e40*/  BSSY.RECONVERGENT B1, `(.L_x_27) ;  /* 0x000000a000017945 */ /* 0x000fe20003800200 */
[----:B------:R-:W-:-:S07]  /*0e50*/  IADD3 R5, PT, PT, R3, 0x1, RZ ;  /* 0x0000000103057810 */ /* 0x000fce0007ffe0ff */
.L_x_28:
[----:B0-----:R-:W-:-:S06]  /*0e60*/  IMAD.IADD R4, R3, 0x1, R2 ;  /* 0x0000000103047824 */ /* 0x001fcc00078e0202 */
        /* <DEDUP_REMOVED lines=8> */
.L_x_27:
[--C-:B------:R-:W-:Y:S01]  /*0ef0*/  IMAD.IADD R3, R0, 0x1, R2.reuse ;  /* 0x0000000100037824 */ /* 0x100fe200078e0202 */
[----:B------:R-:W-:Y:S01]  /*0f00*/  BSSY.RECONVERGENT B1, `(.L_x_29) ;  /* 0x000000d000017945 */ /* 0x000fe20003800200 */
[----:B------:R-:W-:Y:S02]  /*0f10*/  IMAD.IADD R10, R5, 0x1, R2 ;  /* 0x00000001050a7824 */ /* 0x000fe400078e0202 */
[----:B------:R-:W-:Y:S01]  /*0f20*/  IMAD.MOV.U32 R19, RZ, RZ, R0 ;  /* 0x000000ffff137224 */ /* 0x000fe200078e0000 */
[----:B------:R0:W-:Y:S04]  /*0f30*/  STL.U8 [R3], R4 ;  /* 0x0000000403007387 */ /* 0x0001e80000100000 */
[----:B------:R0:W-:Y:S02]  /*0f40*/  STL.U8 [R10], R7 ;  /* 0x000000070a007387 */ /* 0x0001e40000100000 */
.L_x_30:
[----:B0-----:R-:W-:-:S05]  /*0f50*/  IADD3 R4, PT, PT, R19, R2, RZ ;  /* 0x0000000213047210 */ /* 0x001fca0007ffe0ff */
[----:B------:R-:W2:Y:S01]  /*0f60*/  LDL.U8 R5, [R4] ;  /* 0x0000000004057983 */ /* 0x000ea20000100000 */
[C---:B------:R-:W-:Y:S01]  /*0f70*/  ISETP.LT.AND P1, PT, R19.reuse, R8, PT ;  /* 0x000000081300720c */ /* 0x040fe20003f21270 */
[----:B------:R-:W-:Y:S02]  /*0f80*/  VIADD R3, R19, 0x1 ;  /* 0x0000000113037836 */ /* 0x000fe40000000000 */
[----:B------:R-:W-:Y:S02]  /*0f90*/  IMAD.MOV.U32 R0, RZ, RZ, R19 ;  /* 0x000000ffff007224 */ /* 0x000fe400078e0013 */
[----:B------:R-:W-:Y:S01]  /*0fa0*/  IMAD.MOV.U32 R19, RZ, RZ, R3 ;  /* 0x000000ffff137224 */ /* 0x000fe200078e0003 */
[----:B--2---:R-:W-:-:S13]  /*0fb0*/  ISETP.GE.U32.AND P0, PT, R7, R5, PT ;  /* 0x000000050700720c */ /* 0x004fda0003f06070 */
[----:B------:R-:W-:Y:S05]  /*0fc0*/  @P0 BRA P1, `(.L_x_30) ;  /* 0xfffffffc00e00947 */ /* 0x000fea000083ffff */
[----:B------:R-:W-:Y:S05]  /*0fd0*/  BSYNC.RECONVERGENT B1 ;  /* 0x0000000000017941 */ /* 0x000fea0003800200 */
.L_x_29:
[----:B------:R1:W-:Y:S01]  /*0fe0*/  STL.U8 [R10], R5 ;  /* 0x000000050a007387 */ /* 0x0003e20000100000 */
[-C--:B------:R-:W-:Y:S02]  /*0ff0*/  ISETP.GE.AND P0, PT, R0, R8.reuse, PT ;  /* 0x000000080000720c */ /* 0x080fe40003f06270 */
[----:B------:R-:W-:Y:S01]  /*1000*/  MOV R3, R8 ;  /* 0x0000000800037202 */ /* 0x000fe20000000f00 */
[----:B------:R1:W-:Y:S10]  /*1010*/  STL.U8 [R4], R7 ;  /* 0x0000000704007387 */ /* 0x0003f40000100000 */
[----:B-1----:R-:W-:Y:S05]  /*1020*/  @!P0 BRA `(.L_x_31) ;  /* 0xfffffffc00848947 */ /* 0x002fea000383ffff */
[----:B------:R-:W-:Y:S05]  /*1030*/  BSYNC.RECONVERGENT B0 ;  /* 0x0000000000007941 */ /* 0x000fea0003800200 */
.L_x_26:
[----:B------:R-:W-:Y:S02]  /*1040*/  HFMA2 R21, -RZ, RZ, 0, 0 ;  /* 0x00000000ff157431 */ /* 0x000fe400000001ff */
[----:B------:R-:W-:Y:S01]  /*1050*/  VIADD R7, R0, 0xffffffff ;  /* 0xffffffff00077836 */ /* 0x000fe20000000000 */
[----:B------:R-:W-:Y:S01]  /*1060*/  MOV R20, 0x10a0 ;  /* 0x000010a000147802 */ /* 0x000fe20000000f00 */
[----:B------:R-:W-:Y:S02]  /*1070*/  IMAD.MOV.U32 R4, RZ, RZ, R18 ;  /* 0x000000ffff047224 */ /* 0x000fe400078e0012 */
[----:B------:R-:W-:-:S07]  /*1080*/  IMAD.MOV.U32 R5, RZ, RZ, R17 ;  /* 0x000000ffff057224 */ /* 0x000fce00078e0011 */
[----:B------:R-:W-:Y:S05]  /*1090*/  CALL.REL.NOINC `($_Z13medianFilter7PhS_$_Z9QuickSortPhii) ;  /* 0xfffffffc00007944 */ /* 0x000fea0003c3ffff */
[----:B------:R-:W-:Y:S01]  /*10a0*/  ISETP.GT.AND P0, PT, R16, R19, PT ;  /* 0x000000131000720c */ /* 0x000fe20003f04270 */
[----:B------:R-:W-:-:S12]  /*10b0*/  IMAD.MOV.U32 R6, RZ, RZ, R19 ;  /* 0x000000ffff067224 */ /* 0x000fd800078e0013 */
[----:B------:R-:W-:Y:S05]  /*10c0*/  @P0 BRA `(.L_x_32) ;  /* 0xfffffffc00480947 */ /* 0x000fea000383ffff */
[----:B------:R-:W-:Y:S05]  /*10d0*/  BSYNC.RECONVERGENT B6 ;  /* 0x0000000000067941 */ /* 0x000fea0003800200 */
.L_x_25:
[----:B------:R-:W-:Y:S05]  /*10e0*/  BSYNC.RECONVERGENT B7 ;  /* 0x0000000000077941 */ /* 0x000fea0003800200 */
.L_x_24:
        /* <DEDUP_REMOVED lines=11> */
[----:B0-----:R-:W-:Y:S01]  /*11a0*/  VIADD R1, R1, 0x28 ;  /* 0x0000002801017836 */ /* 0x001fe20000000000 */
[----:B--2---:R-:W-:Y:S06]  /*11b0*/  RET.REL.NODEC R20 `(_Z13medianFilter7PhS_) ;  /* 0xffffffec14907950 */ /* 0x004fec0003c3ffff */
.L_x_33:
        /* <DEDUP_REMOVED lines=12> */
.L_x_48:


//--------------------- .text._Z13medianFilter3PhS_ --------------------------
	.section	.text._Z13medianFilter3PhS_,"ax",@progbits
	.align	128
        .global         _Z13medianFilter3PhS_
        .type           _Z13medianFilter3PhS_,@function
        .size           _Z13medianFilter3PhS_,(.L_x_49 - _Z13medianFilter3PhS_)
        .other          _Z13medianFilter3PhS_,@"STO_CUDA_ENTRY STV_DEFAULT"
_Z13medianFilter3PhS_:
.text._Z13medianFilter3PhS_:
[----:B------:R-:W0:Y:S08]  /*0000*/  LDC R1, c[0x0][0x37c] ;  /* 0x0000df00ff017b82 */ /* 0x000e300000000800 */
[----:B------:R-:W1:Y:S01]  /*0010*/  S2UR UR38, SR_CTAID.X ;  /* 0x00000000002679c3 */ /* 0x000e620000002500 */
[----:B------:R-:W2:Y:S01]  /*0020*/  LDCU UR5, c[0x0][0x2fc] ;  /* 0x00005f80ff0577ac */ /* 0x000ea20008000800 */
[----:B0-----:R-:W-:Y:S01]  /*0030*/  VIADD R1, R1, 0xfffffff0 ;  /* 0xfffffff001017836 */ /* 0x001fe20000000000 */
[----:B------:R-:W0:Y:S05]  /*0040*/  LDCU UR4, c[0x0][0x2f8] ;  /* 0x00005f00ff0477ac */ /* 0x000e2a0008000800 */
[----:B------:R-:W3:Y:S01]  /*0050*/  LDC R0, c[0x0][0x370] ;  /* 0x0000dc00ff007b82 */ /* 0x000ee20000000800 */
[----:B------:R-:W4:Y:S07]  /*0060*/  LDCU.64 UR36, c[0x0][0x358] ;  /* 0x00006b00ff2477ac */ /* 0x000f2e0008000a00 */
[----:B------:R-:W5:Y:S01]  /*0070*/  LDC R2, c[0x0][0x374] ;  /* 0x0000dd00ff027b82 */ /* 0x000f620000000800 */
[----:B0-----:R-:W-:-:S07]  /*0080*/  IADD3 R4, P1, PT, R1, UR4, RZ ;  /* 0x0000000401047c10 */ /* 0x001fce000ff3e0ff */
[----:B------:R-:W0:Y:S01]  /*0090*/  S2UR UR6, SR_CTAID.Y ;  /* 0x00000000000679c3 */ /* 0x000e220000002600 */
[----:B-1----:R-:W-:Y:S02]  /*00a0*/  ISETP.NE.AND P0, PT, RZ, UR38, PT ;  /* 0x00000026ff007c0c */ /* 0x002fe4000bf05270 */
[----:B--2---:R-:W-:Y:S01]  /*00b0*/  IADD3.X R5, PT, PT, RZ, UR5, RZ, P1, !PT ;  /* 0x00000005ff057c10 */ /* 0x004fe20008ffe4ff */
[----:B-----5:R-:W-:Y:S01]  /*00c0*/  VIADD R2, R2, 0xffffffff ;  /* 0xffffffff02027836 */ /* 0x020fe20000000000 */
[----:B0-----:R-:W-:-:S04]  /*00d0*/  ISETP.EQ.OR P0, PT, RZ, UR6, !P0 ;  /* 0x00000006ff007c0c */ /* 0x001fc8000c702670 */
[----:B------:R-:W-:Y:S01]  /*00e0*/  ISETP.LE.U32.OR P0, PT, R2, UR6, P0 ;  /* 0x0000000602007c0c */ /* 0x000fe20008703470 */
[----:B---3--:R-:W-:-:S05]  /*00f0*/  VIADD R2, R0, 0xffffffff ;  /* 0xffffffff00027836 */ /* 0x008fca0000000000 */
[----:B------:R-:W-:Y:S01]  /*0100*/  ISETP.LE.U32.OR P0, PT, R2, UR38, P0 ;  /* 0x0000002602007c0c */ /* 0x000fe20008703470 */
[----:B------:R-:W-:-:S12]  /*0110*/  IMAD R2, R0, UR6, RZ ;  /* 0x0000000600027c24 */ /* 0x000fd8000f8e02ff */
[----:B----4-:R-:W-:Y:S05]  /*0120*/  @P0 BRA `(.L_x_34) ;  /* 0x0000000000c00947 */ /* 0x010fea0003800000 */
[----:B------:R-:W0:Y:S01]  /*0130*/  LDCU.64 UR8, c[0x0][0x380] ;  /* 0x00007000ff0877ac */ /* 0x000e220008000a00 */
[----:B------:R-:W-:Y:S01]  /*0140*/  VIADD R3, R0, UR38 ;  /* 0x0000002600037c36 */ /* 0x000fe20008000000 */
[----:B------:R-:W-:-:S06]  /*0150*/  UIADD3 UR4, UPT, UPT, UR38, -0x1, URZ ;  /* 0xffffffff26047890 */ /* 0x000fcc000fffe0ff */
[----:B------:R-:W-:Y:S01]  /*0160*/  VIADD R7, R0, UR4 ;  /* 0x0000000400077c36 */ /* 0x000fe20008000000 */
[----:B0-----:R-:W-:Y:S02]  /*0170*/  UIADD3 UR6, UP0, UPT, UR38, UR8, URZ ;  /* 0x0000000826067290 */ /* 0x001fe4000ff1e0ff */
[C---:B------:R-:W-:Y:S01]  /*0180*/  IADD3 R22, P0, PT, R3.reuse, UR8, RZ ;  /* 0x0000000803167c10 */ /* 0x040fe2000ff1e0ff */
[--C-:B------:R-:W-:Y:S01]  /*0190*/  IMAD.IADD R3, R3, 0x1, R0.reuse ;  /* 0x0000000103037824 */ /* 0x100fe200078e0200 */
[----:B------:R-:W-:Y:S01]  /*01a0*/  UIADD3.X UR7, UPT, UPT, URZ, UR9, URZ, UP0, !UPT ;  /* 0x00000009ff077290 */ /* 0x000fe200087fe4ff */
[----:B------:R-:W-:Y:S01]  /*01b0*/  IADD3 R14, P1, PT, R7, UR8, RZ ;  /* 0x00000008070e7c10 */ /* 0x000fe2000ff3e0ff */
[----:B------:R-:W-:Y:S01]  /*01c0*/  UIADD3 UR5, UP0, UPT, UR4, UR8, URZ ;  /* 0x0000000804057290 */ /* 0x000fe2000ff1e0ff */
[----:B------:R-:W-:Y:S01]  /*01d0*/  IMAD.X R23, RZ, RZ, UR9, P0 ;  /* 0x00000009ff177e24 */ /* 0x000fe200080e06ff */
[----:B------:R-:W-:Y:S01]  /*01e0*/  IADD3 R16, P0, PT, R3, UR8, RZ ;  /* 0x0000000803107c10 */ /* 0x000fe2000ff1e0ff */
[----:B------:R-:W-:Y:S01]  /*01f0*/  IMAD.IADD R7, R7, 0x1, R0 ;  /* 0x0000000107077824 */ /* 0x000fe200078e0200 */
[----:B------:R-:W-:Y:S01]  /*0200*/  IADD3 R3, PT, PT, R3, 0x1, RZ ;  /* 0x0000000103037810 */ /* 0x000fe20007ffe0ff */
[----:B------:R-:W-:Y:S01]  /*0210*/  UIADD3.X UR4, UPT, UPT, URZ, UR9, URZ, UP0, !UPT ;  /* 0x00000009ff047290 */ /* 0x000fe200087fe4ff */
[----:B------:R-:W2:Y:S01]  /*0220*/  LDG.E.U8 R18, desc[UR36][R22.64] ;  /* 0x0000002416127981 */ /* 0x000ea2000c1e1100 */
[----:B------:R-:W-:Y:S01]  /*0230*/  IMAD.X R15, RZ, RZ, UR9, P1 ;  /* 0x00000009ff0f7e24 */ /* 0x000fe200088e06ff */
[----:B------:R-:W-:Y:S01]  /*0240*/  IADD3 R24, P1, PT, R7, UR8, RZ ;  /* 0x0000000807187c10 */ /* 0x000fe2000ff3e0ff */
[----:B------:R-:W-:Y:S01]  /*0250*/  IMAD.U32 R12, RZ, RZ, UR6 ;  /* 0x00000006ff0c7e24 */ /* 0x000fe2000f8e00ff */
[----:B------:R0:W3:Y:S01]  /*0260*/  LDG.E.U8 R20, desc[UR36][R22.64+0x1] ;  /* 0x0000012416147981 */ /* 0x0000e2000c1e1100 */
[----:B------:R-:W-:Y:S01]  /*0270*/  MOV R8, UR5 ;  /* 0x0000000500087c02 */ /* 0x000fe20008000f00 */
[----:B------:R-:W-:Y:S01]  /*0280*/  IMAD.U32 R9, RZ, RZ, UR4 ;  /* 0x00000004ff097e24 */ /* 0x000fe2000f8e00ff */
[----:B------:R-:W-:Y:S01]  /*0290*/  MOV R13, UR7 ;  /* 0x00000007000d7c02 */ /* 0x000fe20008000f00 */
[----:B------:R-:W-:Y:S01]  /*02a0*/  IMAD.X R17, RZ, RZ, UR9, P0 ;  /* 0x00000009ff117e24 */ /* 0x000fe200080e06ff */
[----:B------:R-:W-:Y:S01]  /*02b0*/  IADD3.X R25, PT, PT, RZ, UR9, RZ, P1, !PT ;  /* 0x00000009ff197c10 */ /* 0x000fe20008ffe4ff */
[----:B------:R-:W4:Y:S01]  /*02c0*/  LDG.E.U8 R14, desc[UR36][R14.64] ;  /* 0x000000240e0e7981 */ /* 0x000f22000c1e1100 */
[----:B0-----:R-:W-:-:S03]  /*02d0*/  IADD3 R22, P2, PT, R3, UR8, RZ ;  /* 0x0000000803167c10 */ /* 0x001fc6000ff5e0ff */
[----:B------:R-:W5:Y:S02]  /*02e0*/  LDG.E.U8 R6, desc[UR36][R12.64] ;  /* 0x000000240c067981 */ /* 0x000f64000c1e1100 */
[----:B------:R-:W-:Y:S02]  /*02f0*/  IMAD.X R23, RZ, RZ, UR9, P2 ;  /* 0x00000009ff177e24 */ /* 0x000fe400090e06ff */
[----:B------:R0:W2:Y:S04]  /*0300*/  LDG.E.U8 R10, desc[UR36][R12.64+0x1] ;  /* 0x000001240c0a7981 */ /* 0x0000a8000c1e1100 */
[----:B------:R-:W3:Y:S04]  /*0310*/  LDG.E.U8 R8, desc[UR36][R8.64] ;  /* 0x0000002408087981 */ /* 0x000ee8000c1e1100 */
[----:B------:R-:W4:Y:S04]  /*0320*/  LDG.E.U8 R17, desc[UR36][R16.64] ;  /* 0x0000002410117981 */ /* 0x000f28000c1e1100 */
[----:B------:R-:W4:Y:S04]  /*0330*/  LDG.E.U8 R25, desc[UR36][R24.64] ;  /* 0x0000002418197981 */ /* 0x000f28000c1e1100 */
[----:B------:R-:W4:Y:S01]  /*0340*/  LDG.E.U8 R23, desc[UR36][R22.64] ;  /* 0x0000002416177981 */ /* 0x000f22000c1e1100 */
[----:B------:R-:W-:Y:S01]  /*0350*/  IMAD.IADD R3, R1, 0x1, R0 ;  /* 0x0000000101037824 */ /* 0x000fe200078e0200 */
[----:B0-----:R-:W-:-:S04]  /*0360*/  LEA R12, R0, 0x2, 0x1 ;  /* 0x00000002000c7811 */ /* 0x001fc800078e08ff */
[----:B------:R-:W-:Y:S01]  /*0370*/  IADD3 R0, PT, PT, R0, R3, RZ ;  /* 0x0000000300007210 */ /* 0x000fe20007ffe0ff */
[----:B------:R-:W-:Y:S01]  /*0380*/  IMAD.IADD R12, R1, 0x1, R12 ;  /* 0x00000001010c7824 */ /* 0x000fe200078e020c */
[----:B-----5:R1:W-:Y:S04]  /*0390*/  STL.U8 [R1+0x1], R6 ;  /* 0x0000010601007387 */ /* 0x0203e80000100000 */
[----:B--2---:R1:W-:Y:S04]  /*03a0*/  STL.U8 [R1+0x2], R10 ;  /* 0x0000020a01007387 */ /* 0x0043e80000100000 */
[----:B---3--:R1:W-:Y:S04]  /*03b0*/  STL.U8 [R1], R8 ;  /* 0x0000000801007387 */ /* 0x0083e80000100000 */
[----:B------:R1:W-:Y:S04]  /*03c0*/  STL.U8 [R3+0x1], R18 ;  /* 0x0000011203007387 */ /* 0x0003e80000100000 */
[----:B------:R1:W-:Y:S04]  /*03d0*/  STL.U8 [R3+0x2], R20 ;  /* 0x0000021403007387 */ /* 0x0003e80000100000 */
[----:B----4-:R1:W-:Y:S04]  /*03e0*/  STL.U8 [R3], R14 ;  /* 0x0000000e03007387 */ /* 0x0103e80000100000 */
[----:B------:R1:W-:Y:S04]  /*03f0*/  STL.U8 [R0], R25 ;  /* 0x0000001900007387 */ /* 0x0003e80000100000 */
[----:B------:R1:W-:Y:S04]  /*0400*/  STL.U8 [R0+0x1], R17 ;  /* 0x0000011100007387 */ /* 0x0003e80000100000 */
[----:B------:R1:W-:Y:S01]  /*0410*/  STL.U8 [R12], R23 ;  /* 0x000000170c007387 */ /* 0x0003e20000100000 */
[----:B------:R-:W-:Y:S05]  /*0420*/  BRA `(.L_x_35) ;  /* 0x00000000003c7947 */ /* 0x000fea0003800000 */
.L_x_34:
[----:B------:R-:W0:Y:S01]  /*0430*/  LDC.64 R6, c[0x0][0x380] ;  /* 0x0000e000ff067b82 */ /* 0x000e220000000a00 */
[----:B------:R-:W-:-:S05]  /*0440*/  VIADD R0, R2, UR38 ;  /* 0x0000002602007c36 */ /* 0x000fca0008000000 */
[----:B0-----:R-:W-:-:S04]  /*0450*/  IADD3 R6, P0, PT, R0, R6, RZ ;  /* 0x0000000600067210 */ /* 0x001fc80007f1e0ff */
[----:B------:R-:W-:-:S05]  /*0460*/  LEA.HI.X.SX32 R7, R0, R7, 0x1, P0 ;  /* 0x0000000700077211 */ /* 0x000fca00000f0eff */
[----:B------:R-:W2:Y:S01]  /*0470*/  LDG.E.U8 R0, desc[UR36][R6.64] ;  /* 0x0000002406007981 */ /* 0x000ea2000c1e1100 */
[----:B------:R-:W-:-:S03]  /*0480*/  HFMA2 R3, -RZ, RZ, 0, 1.5199184417724609375e-05 ;  /* 0x000000ffff037431 */ /* 0x000fc600000001ff */
[----:B------:R0:W-:Y:S04]  /*0490*/  STL.U8 [R1], RZ ;  /* 0x000000ff01007387 */ /* 0x0001e80000100000 */
[----:B------:R0:W-:Y:S04]  /*04a0*/  STL.U8 [R1+0x5], R3 ;  /* 0x0000050301007387 */ /* 0x0001e80000100000 */
[----:B------:R0:W-:Y:S04]  /*04b0*/  STL.U8 [R1+0x6], R3 ;  /* 0x0000060301007387 */ /* 0x0001e80000100000 */
[----:B------:R0:W-:Y:S04]  /*04c0*/  STL.U8 [R1+0x7], R3 ;  /* 0x0000070301007387 */ /* 0x0001e80000100000 */
[----:B------:R0:W-:Y:S04]  /*04d0*/  STL.U8 [R1+0x8], R3 ;  /* 0x0000080301007387 */ /* 0x0001e80000100000 */
[----:B------:R0:W-:Y:S04]  /*04e0*/  STL.U8 [R1+0x1], RZ ;  /* 0x000001ff01007387 */ /* 0x0001e80000100000 */
[----:B------:R0:W-:Y:S04]  /*04f0*/  STL.U8 [R1+0x2], RZ ;  /* 0x000002ff01007387 */ /* 0x0001e80000100000 */
[----:B------:R0:W-:Y:S04]  /*0500*/  STL.U8 [R1+0x3], RZ ;  /* 0x000003ff01007387 */ /* 0x0001e80000100000 */
[----:B--2---:R0:W-:Y:S02]  /*0510*/  STL.U8 [R1+0x4], R0 ;  /* 0x0000040001007387 */ /* 0x0041e40000100000 */
.L_x_35:
[----:B-1----:R-:W-:Y:S01]  /*0520*/  IMAD.MOV.U32 R6, RZ, RZ, RZ ;  /* 0x000000ffff067224 */ /* 0x002fe200078e00ff */
[----:B------:R-:W-:Y:S01]  /*0530*/  MOV R20, 0x570 ;  /* 0x0000057000147802 */ /* 0x000fe20000000f00 */
[----:B------:R-:W-:Y:S01]  /*0540*/  IMAD.MOV.U32 R7, RZ, RZ, 0x9 ;  /* 0x00000009ff077424 */ /* 0x000fe200078e00ff */
[----:B------:R-:W-:-:S07]  /*0550*/  MOV R21, 0x0 ;  /* 0x0000000000157802 */ /* 0x000fce0000000f00 */
[----:B0-----:R-:W-:Y:S05]  /*0560*/  CALL.REL.NOINC `($_Z13medianFilter3PhS_$_Z9QuickSortPhii) ;  /* 0x00000000001c7944 */ /* 0x001fea0003c00000 */
[----:B------:R-:W2:Y:S01]  /*0570*/  LDL.U8 R7, [R1+0x5] ;  /* 0x0000050001077983 */ /* 0x000ea20000100000 */
[----:B------:R-:W0:Y:S01]  /*0580*/  LDC.64 R4, c[0x0][0x388] ;  /* 0x0000e200ff047b82 */ /* 0x000e220000000a00 */
[----:B------:R-:W-:-:S05]  /*0590*/  VIADD R0, R2, UR38 ;  /* 0x0000002602007c36 */ /* 0x000fca0008000000 */
[----:B0-----:R-:W-:-:S04]  /*05a0*/  IADD3 R2, P0, PT, R0, R4, RZ ;  /* 0x0000000400027210 */ /* 0x001fc80007f1e0ff */
[----:B------:R-:W-:-:S05]  /*05b0*/  LEA.HI.X.SX32 R3, R0, R5, 0x1, P0 ;  /* 0x0000000500037211 */ /* 0x000fca00000f0eff */
[----:B--2---:R-:W-:Y:S01]  /*05c0*/  STG.E.U8 desc[UR36][R2.64], R7 ;  /* 0x0000000702007986 */ /* 0x004fe2000c101124 */
[----:B------:R-:W-:Y:S05]  /*05d0*/  EXIT ;  /* 0x000000000000794d */ /* 0x000fea0003800000 */
        .type           $_Z13medianFilter3PhS_$_Z9QuickSortPhii,@function
        .size           $_Z13medianFilter3PhS_$_Z9QuickSortPhii,(.L_x_49 - $_Z13medianFilter3PhS_$_Z9QuickSortPhii)
$_Z13medianFilter3PhS_$_Z9QuickSortPhii:
[----:B------:R-:W-:-:S05]  /*05e0*/  VIADD R1, R1, 0xffffffd8 ;  /* 0xffffffd801017836 */ /* 0x000fca0000000000 */
        /* <DEDUP_REMOVED lines=13> */
[----:B---3--:R-:W-:Y:S01]  /*06c0*/  IMAD.MOV.U32 R17, RZ, RZ, R5 ;  /* 0x000000ffff117224 */ /* 0x008fe200078e0005 */
[----:B--2---:R-:W-:Y:S01]  /*06d0*/  MOV R16, R7 ;  /* 0x0000000700107202 */ /* 0x004fe20000000f00 */
[----:B------:R-:W2:Y:S03]  /*06e0*/  LDCU UR4, c[0x0][0x2f8] ;  /* 0x00005f00ff0477ac */ /* 0x000ea60008000800 */
[----:B------:R-:W-:Y:S02]  /*06f0*/  ISETP.GT.AND P0, PT, R16, R6, PT ;  /* 0x000000061000720c */ /* 0x000fe40003f04270 */
[----:B--2---:R-:W-:-:S11]  /*0700*/  IADD3 R2, PT, PT, R18, -UR4, RZ ;  /* 0x8000000412027c10 */ /* 0x004fd6000fffe0ff */
[----:B01----:R-:W-:Y:S05]  /*0710*/  @!P0 BRA `(.L_x_37) ;  /* 0x0000000000c08947 */ /* 0x003fea0003800000 */
[----:B------:R-:W-:Y:S01]  /*0720*/  BSSY.RECONVERGENT B6, `(.L_x_37) ;  /* 0x000002f000067945 */ /* 0x000fe20003800200 */
.L_x_44:
[----:B------:R-:W-:-:S05]  /*0730*/  IMAD.IADD R4, R6, 0x1, R2 ;  /* 0x0000000106047824 */ /* 0x000fca00078e0202 */
[----:B------:R0:W5:Y:S01]  /*0740*/  LDL.U8 R7, [R4] ;  /* 0x0000000004077983 */ /* 0x0001620000100000 */
[----:B------:R-:W-:Y:S01]  /*0750*/  BSSY.RECONVERGENT B0, `(.L_x_38) ;  /* 0x0000022000007945 */ /* 0x000fe20003800200 */
[----:B------:R-:W-:Y:S01]  /*0760*/  IMAD.MOV.U32 R3, RZ, RZ, R16 ;  /* 0x000000ffff037224 */ /* 0x000fe200078e0010 */
[----:B------:R-:W-:-:S07]  /*0770*/  MOV R0, R6 ;  /* 0x0000000600007202 */ /* 0x000fce0000000f00 */
.L_x_43:
[----:B------:R-:W-:Y:S01]  /*0780*/  BSSY.RECONVERGENT B1, `(.L_x_39) ;  /* 0x000000a000017945 */ /* 0x000fe20003800200 */
[----:B------:R-:W-:-:S07]  /*0790*/  VIADD R5, R3, 0x1 ;  /* 0x0000000103057836 */ /* 0x000fce0000000000 */
.L_x_40:
[----:B0-----:R-:W-:-:S06]  /*07a0*/  IMAD.IADD R4, R3, 0x1, R2 ;  /* 0x0000000103047824 */ /* 0x001fcc00078e0202 */
[----:B------:R-:W2:Y:S01]  /*07b0*/  LDL.U8 R4, [R4] ;  /* 0x0000000004047983 */ /* 0x000ea20000100000 */
[----:B------:R-:W-:Y:S01]  /*07c0*/  ISETP.GT.AND P1, PT, R3, R0, PT ;  /* 0x000000000300720c */ /* 0x000fe20003f24270 */
[----:B------:R-:W-:Y:S01]  /*07d0*/  IMAD.MOV.U32 R8, RZ, RZ, R3 ;  /* 0x000000ffff087224 */ /* 0x000fe200078e0003 */
[----:B------:R-:W-:Y:S01]  /*07e0*/  IADD3 R5, PT, PT, R5, -0x1, RZ ;  /* 0xffffffff05057810 */ /* 0x000fe20007ffe0ff */
[----:B------:R-:W-:Y:S01]  /*07f0*/  VIADD R3, R3, 0xffffffff ;  /* 0xffffffff03037836 */ /* 0x000fe20000000000 */
[----:B--2--5:R-:W-:-:S13]  /*0800*/  ISETP.GE.U32.AND P0, PT, R7, R4, PT ;  /* 0x000000040700720c */ /* 0x024fda0003f06070 */
[----:B------:R-:W-:Y:S05]  /*0810*/  @!P0 BRA P1, `(.L_x_40) ;  /* 0xfffffffc00e08947 */ /* 0x000fea000083ffff */
[----:B------:R-:W-:Y:S05]  /*0820*/  BSYNC.RECONVERGENT B1 ;  /* 0x0000000000017941 */ /* 0x000fea0003800200 */
.L_x_39:
[----:B------:R-:W-:Y:S01]  /*0830*/  IADD3 R3, PT, PT, R0, R2, RZ ;  /* 0x0000000200037210 */ /* 0x000fe20007ffe0ff */
[----:B------:R-:W-:Y:S01]  /*0840*/  IMAD.IADD R10, R5, 0x1, R2 ;  /* 0x00000001050a7824 */ /* 0x000fe200078e0202 */
[----:B------:R-:W-:Y:S01]  /*0850*/  BSSY.RECONVERGENT B1, `(.L_x_41) ;  /* 0x000000c000017945 */ /* 0x000fe20003800200 */
[----:B------:R-:W-:Y:S02]  /*0860*/  IMAD.MOV.U32 R19, RZ, RZ, R0 ;  /* 0x000000ffff137224 */ /* 0x000fe400078e0000 */
[----:B------:R0:W-:Y:S04]  /*0870*/  STL.U8 [R3], R4 ;  /* 0x0000000403007387 */ /* 0x0001e80000100000 */
[----:B------:R0:W-:Y:S02]  /*0880*/  STL.U8 [R10], R7 ;  /* 0x000000070a007387 */ /* 0x0001e40000100000 */
.L_x_42:
[----:B0-----:R-:W-:-:S05]  /*0890*/  IADD3 R4, PT, PT, R19, R2, RZ ;  /* 0x0000000213047210 */ /* 0x001fca0007ffe0ff */
[----:B------:R-:W2:Y:S01]  /*08a0*/  LDL.U8 R5, [R4] ;  /* 0x0000000004057983 */ /* 0x000ea20000100000 */
[C---:B------:R-:W-:Y:S01]  /*08b0*/  ISETP.LT.AND P1, PT, R19.reuse, R8, PT ;  /* 0x000000081300720c */ /* 0x040fe20003f21270 */
[----:B------:R-:W-:Y:S02]  /*08c0*/  VIADD R3, R19, 0x1 ;  /* 0x0000000113037836 */ /* 0x000fe40000000000 */
[----:B------:R-:W-:-:S03]  /*08d0*/  IMAD.MOV.U32 R0, RZ, RZ, R19 ;  /* 0x000000ffff007224 */ /* 0x000fc600078e0013 */
[----:B------:R-:W-:Y:S02]  /*08e0*/  MOV R19, R3 ;  /* 0x0000000300137202 */ /* 0x000fe40000000f00 */
[----:B--2---:R-:W-:-:S13]  /*08f0*/  ISETP.GE.U32.AND P0, PT, R7, R5, PT ;  /* 0x000000050700720c */ /* 0x004fda0003f06070 */
[----:B------:R-:W-:Y:S05]  /*0900*/  @P0 BRA P1, `(.L_x_42) ;  /* 0xfffffffc00e00947 */ /* 0x000fea000083ffff */
[----:B------:R-:W-:Y:S05]  /*0910*/  BSYNC.RECONVERGENT B1 ;  /* 0x0000000000017941 */ /* 0x000fea0003800200 */
.L_x_41:
[----:B------:R1:W-:Y:S01]  /*0920*/  STL.U8 [R10], R5 ;  /* 0x000000050a007387 */ /* 0x0003e20000100000 */
[----:B------:R-:W-:Y:S01]  /*0930*/  ISETP.GE.AND P0, PT, R0, R8, PT ;  /* 0x000000080000720c */ /* 0x000fe20003f06270 */
[----:B------:R-:W-:Y:S02]  /*0940*/  IMAD.MOV.U32 R3, RZ, RZ, R8 ;  /* 0x000000ffff037224 */ /* 0x000fe400078e0008 */
[----:B------:R1:W-:Y:S10]  /*0950*/  STL.U8 [R4], R7 ;  /* 0x0000000704007387 */ /* 0x0003f40000100000 */
[----:B-1----:R-:W-:Y:S05]  /*0960*/  @!P0 BRA `(.L_x_43) ;  /* 0xfffffffc00848947 */ /* 0x002fea000383ffff */
[----:B------:R-:W-:Y:S05]  /*0970*/  BSYNC.RECONVERGENT B0 ;  /* 0x0000000000007941 */ /* 0x000fea0003800200 */
.L_x_38:
[----:B------:R-:W-:Y:S01]  /*0980*/  VIADD R7, R0, 0xffffffff ;  /* 0xffffffff00077836 */ /* 0x000fe20000000000 */
[----:B------:R-:W-:Y:S01]  /*0990*/  MOV R4, R18 ;  /* 0x0000001200047202 */ /* 0x000fe20000000f00 */
[----:B------:R-:W-:Y:S01]  /*09a0*/  IMAD.MOV.U32 R5, RZ, RZ, R17 ;  /* 0x000000ffff057224 */ /* 0x000fe200078e0011 */
[----:B------:R-:W-:Y:S01]  /*09b0*/  MOV R20, 0x9e0 ;  /* 0x000009e000147802 */ /* 0x000fe20000000f00 */
[----:B------:R-:W-:-:S07]  /*09c0*/  IMAD.MOV.U32 R21, RZ, RZ, 0x0 ;  /* 0x00000000ff157424 */ /* 0x000fce00078e00ff */
[----:B------:R-:W-:Y:S05]  /*09d0*/  CALL.REL.NOINC `($_Z13medianFilter3PhS_$_Z9QuickSortPhii) ;  /* 0xfffffffc00007944 */ /* 0x000fea0003c3ffff */
[-C--:B------:R-:W-:Y:S02]  /*09e0*/  ISETP.GT.AND P0, PT, R16, R19.reuse, PT ;  /* 0x000000131000720c */ /* 0x080fe40003f04270 */
[----:B------:R-:W-:-:S11]  /*09f0*/  MOV R6, R19 ;  /* 0x0000001300067202 */ /* 0x000fd60000000f00 */
[----:B------:R-:W-:Y:S05]  /*0a00*/  @P0 BRA `(.L_x_44) ;  /* 0xfffffffc00480947 */ /* 0x000fea000383ffff */
[----:B------:R-:W-:Y:S05]  /*0a10*/  BSYNC.RECONVERGENT B6 ;  /* 0x0000000000067941 */ /* 0x000fea0003800200 */
.L_x_37:
[----:B------:R-:W-:Y:S05]  /*0a20*/  BSYNC.RECONVERGENT B7 ;  /* 0x0000000000077941 */ /* 0x000fea0003800200 */
.L_x_36:
        /* <DEDUP_REMOVED lines=12> */
[----:B--2---:R-:W-:Y:S06]  /*0af0*/  RET.REL.NODEC R20 `(_Z13medianFilter3PhS_) ;  /* 0xfffffff414407950 */ /* 0x004fec0003c3ffff */
.L_x_45:
        /* <DEDUP_REMOVED lines=16> */
.L_x_49:


//--------------------- .nv.shared.reserved.0     --------------------------
	.section	.nv.shared.reserved.0,"aw",@nobits
	.weak		__nv_reservedSMEM_offset_0_alias
	.size		__nv_reservedSMEM_offset_0_alias, 0, 64
	.other		__nv_reservedSMEM_offset_0_alias,@"STO_CUDA_RESERVED_SHARED STV_DEFAULT"
__nv_reservedSMEM_offset_0_alias:
	.zero		0
	.zero		64


//--------------------- .nv.constant0._Z14medianFilter15PhS_ --------------------------
	.section	.nv.constant0._Z14medianFilter15PhS_,"a",@progbits
	.sectionflags	@""
	.align	4
.nv.constant0._Z14medianFilter15PhS_:
	.zero		912


//--------------------- .nv.constant0._Z14medianFilter11PhS_ --------------------------
	.section	.nv.constant0._Z14medianFilter11PhS_,"a",@progbits
	.sectionflags	@""
	.align	4
.nv.constant0._Z14medianFilter11PhS_:
	.zero		912


//--------------------- .nv.constant0._Z13medianFilter7PhS_ --------------------------
	.section	.nv.constant0._Z13medianFilter7PhS_,"a",@progbits
	.sectionflags	@""
	.align	4
.nv.constant0._Z13medianFilter7PhS_:
	.zero		912


//--------------------- .nv.constant0._Z13medianFilter3PhS_ --------------------------
	.section	.nv.constant0._Z13medianFilter3PhS_,"a",@progbits
	.sectionflags	@""
	.align	4
.nv.constant0._Z13medianFilter3PhS_:
	.zero		912


//--------------------- SYMBOLS --------------------------

	.type		.nv.reservedSmem.offset0,@object
	.size		.nv.reservedSmem.offset0,0x4
